// auto-generated by cutlass_sweep.fmha — config: {"arch": "sm_90", "direction": "fwd", "dtype": "bf16", "head_dim": 16, "mask": "none", "schedule": "pingpong", "tile_kv": 64, "tile_q": 128}
#include "cutlass/cutlass.h"
#include "cute/tensor.hpp"
#include "cutlass/device_kernel.h"
#include "cutlass/kernel_hardware_info.h"
#include "88_hopper_fmha/collective/fmha_fusion.hpp"
#include "88_hopper_fmha/kernel/fmha_kernel_builder.hpp"

using namespace cute;
using Element = cutlass::bfloat16_t;
using TileShape = Shape<_128, _64, _16>;
using StrideQ = cute::tuple<int, _1, cute::tuple<int, int>>;
using StrideK = cute::tuple<int, _1, cute::tuple<int, int>>;
using StrideV = cute::tuple<int, cute::_1, cute::tuple<int, int>>;

using Kernel = typename cutlass::fmha::kernel::FmhaBuilder<
    Element, float, float,
    TileShape, StrideQ, StrideK, StrideV,
    cutlass::fmha::collective::DefaultFusion,
    cutlass::gemm::KernelTmaWarpSpecializedPingpong
  >::Kernel;

auto* _anchor = &cutlass::device_kernel<Kernel>;


// ===== COMPILED SASS (sm_90a) =====

	.target	sm_90a

	.elftype	@"ET_EXEC"


//--------------------- .note.nv.tkinfo           --------------------------
	.section	.note.nv.tkinfo,"",@"SHT_NOTE"
	.sectionflags	@"SHF_NOTE_NV_TKINFO"
	.tkinfo
        /*0018*/ 	.word	0x00000002
        /*0030*/ 	.string	""
        /*0030*/ 	.string	"ptxas"
        /*0030*/ 	.string	"Cuda compilation tools, release 13.0, V13.0.88"
        /*0030*/ 	.string	"Build cuda_13.0.r13.0/compiler.36424714_0"
        /*0030*/ 	.string	"-arch sm_90a -m 64 "



//--------------------- .note.nv.cuinfo           --------------------------
	.section	.note.nv.cuinfo,"",@"SHT_NOTE"
	.sectionflags	@"SHF_NOTE_NV_CUINFO"
        /*0018*/ 	.short	0x0002
        /*001a*/ 	.short	0x005a
        /*001c*/ 	.short	0x0082
	.zero		2


//--------------------- .nv.info                  --------------------------
	.section	.nv.info,"",@"SHT_CUDA_INFO"
	.align	4


	//----- nvinfo : EIATTR_REGCOUNT
	.align		4
        /*0000*/ 	.byte	0x04, 0x2f
        /*0002*/ 	.short	(.L_15 - .L_14)
	.align		4
.L_14:
        /*0004*/ 	.word	index@(_ZN7cutlass13device_kernelINS_4fmha6kernel28FmhaKernelTmaWarpSpecializedINS1_10collective30FmhaMainloopTmaWarpSpecializedINS_10bfloat16_tEffN4cute5tupleIJNS7_1CILi128EEENS9_ILi64EEENS9_ILi16EEEEEENS8_IJiNS9_ILi1EEENS8_IJiiEEEEEESG_SG_NS4_13DefaultFusionEJNS2_6OptionILNS2_3TagE0ENS9_ILb1EEEEENSI_ILSJ_2ESK_EEEEENS4_15FmhaFwdEpilogueIS6_fNS8_IJSB_SC_SB_EEEEENS2_23PersistentTileSchedulerEJSL_SM_EEEEEvNT_6ParamsE)
        /*0008*/ 	.word	0x000000a8


	//----- nvinfo : EIATTR_FRAME_SIZE
	.align		4
.L_15:
        /*000c*/ 	.byte	0x04, 0x11
        /*000e*/ 	.short	(.L_17 - .L_16)
	.align		4
.L_16:
        /*0010*/ 	.word	index@($__internal_0_$__cuda_sm20_rcp_rn_f32_slowpath)
        /*0014*/ 	.word	0x00000000


	//----- nvinfo : EIATTR_FRAME_SIZE
	.align		4
.L_17:
        /*0018*/ 	.byte	0x04, 0x11
        /*001a*/ 	.short	(.L_19 - .L_18)
	.align		4
.L_18:
        /*001c*/ 	.word	index@(_ZN7cutlass13device_kernelINS_4fmha6kernel28FmhaKernelTmaWarpSpecializedINS1_10collective30FmhaMainloopTmaWarpSpecializedINS_10bfloat16_tEffN4cute5tupleIJNS7_1CILi128EEENS9_ILi64EEENS9_ILi16EEEEEENS8_IJiNS9_ILi1EEENS8_IJiiEEEEEESG_SG_NS4_13DefaultFusionEJNS2_6OptionILNS2_3TagE0ENS9_ILb1EEEEENSI_ILSJ_2ESK_EEEEENS4_15FmhaFwdEpilogueIS6_fNS8_IJSB_SC_SB_EEEEENS2_23PersistentTileSchedulerEJSL_SM_EEEEEvNT_6ParamsE)
        /*0020*/ 	.word	0x00000000


	//----- nvinfo : EIATTR_MIN_STACK_SIZE
	.align		4
.L_19:
        /*0024*/ 	.byte	0x04, 0x12
        /*0026*/ 	.short	(.L_21 - .L_20)
	.align		4
.L_20:
        /*0028*/ 	.word	index@(_ZN7cutlass13device_kernelINS_4fmha6kernel28FmhaKernelTmaWarpSpecializedINS1_10collective30FmhaMainloopTmaWarpSpecializedINS_10bfloat16_tEffN4cute5tupleIJNS7_1CILi128EEENS9_ILi64EEENS9_ILi16EEEEEENS8_IJiNS9_ILi1EEENS8_IJiiEEEEEESG_SG_NS4_13DefaultFusionEJNS2_6OptionILNS2_3TagE0ENS9_ILb1EEEEENSI_ILSJ_2ESK_EEEEENS4_15FmhaFwdEpilogueIS6_fNS8_IJSB_SC_SB_EEEEENS2_23PersistentTileSchedulerEJSL_SM_EEEEEvNT_6ParamsE)
        /*002c*/ 	.word	0x00000000
.L_21:


//--------------------- .nv.compat                --------------------------
	.section	.nv.compat,"",@"SHT_CUDA_COMPAT_INFO"
	.align	4
        /*0000*/ 	.byte	0x02, 0x09, 0x01, 0x00, 0x02, 0x02, 0x04, 0x00, 0x02, 0x05, 0x05, 0x00, 0x03, 0x07, 0x01, 0x01
        /*0010*/ 	.byte	0x02, 0x03, 0x01, 0x00, 0x02, 0x06, 0x01, 0x00, 0x04, 0x0b, 0x08, 0x00, 0x00, 0x00, 0x00, 0x00
        /*0020*/ 	.byte	0x00, 0x00, 0x00, 0x00


//--------------------- .nv.info._ZN7cutlass13device_kernelINS_4fmha6kernel28FmhaKernelTmaWarpSpecializedINS1_10collective30FmhaMainloopTmaWarpSpecializedINS_10bfloat16_tEffN4cute5tupleIJNS7_1CILi128EEENS9_ILi64EEENS9_ILi16EEEEEENS8_IJiNS9_ILi1EEENS8_IJiiEEEEEESG_SG_NS4_13DefaultFusionEJNS2_6OptionILNS2_3TagE0ENS9_ILb1EEEEENSI_ILSJ_2ESK_EEEEENS4_15FmhaFwdEpilogueIS6_fNS8_IJSB_SC_SB_EEEEENS2_23PersistentTileSchedulerEJSL_SM_EEEEEvNT_6ParamsE --------------------------
	.section	.nv.info._ZN7cutlass13device_kernelINS_4fmha6kernel28FmhaKernelTmaWarpSpecializedINS1_10collective30FmhaMainloopTmaWarpSpecializedINS_10bfloat16_tEffN4cute5tupleIJNS7_1CILi128EEENS9_ILi64EEENS9_ILi16EEEEEENS8_IJiNS9_ILi1EEENS8_IJiiEEEEEESG_SG_NS4_13DefaultFusionEJNS2_6OptionILNS2_3TagE0ENS9_ILb1EEEEENSI_ILSJ_2ESK_EEEEENS4_15FmhaFwdEpilogueIS6_fNS8_IJSB_SC_SB_EEEEENS2_23PersistentTileSchedulerEJSL_SM_EEEEEvNT_6ParamsE,"",@"SHT_CUDA_INFO"
	.sectionflags	@""
	.align	4


	//----- nvinfo : EIATTR_CUDA_API_VERSION
	.align		4
        /*0000*/ 	.byte	0x04, 0x37
        /*0002*/ 	.short	(.L_23 - .L_22)
.L_22:
        /*0004*/ 	.word	0x00000082


	//----- nvinfo : EIATTR_KPARAM_INFO
	.align		4
.L_23:
        /*0008*/ 	.byte	0x04, 0x17
        /*000a*/ 	.short	(.L_25 - .L_24)
.L_24:
        /*000c*/ 	.word	0x00000000
        /*0010*/ 	.short	0x0000
        /*0012*/ 	.short	0x0070
        /*0014*/ 	.byte	0x00, 0xf0, 0x01, 0x20


	//----- nvinfo : EIATTR_SPARSE_MMA_MASK
	.align		4
.L_25:
        /*0018*/ 	.byte	0x03, 0x50
        /*001a*/ 	.short	0x0000


	//----- nvinfo : EIATTR_MAXREG_COUNT
	.align		4
        /*001c*/ 	.byte	0x03, 0x1b
        /*001e*/ 	.short	0x00a8


	//----- nvinfo : EIATTR_NUM_BARRIERS
	.align		4
        /*0020*/ 	.byte	0x02, 0x4c
        /*0022*/ 	.byte	0x02
	.zero		1


	//----- nvinfo : EIATTR_EXTERNS
	.align		4
        /*0024*/ 	.byte	0x04, 0x0f
        /*0026*/ 	.short	(.L_27 - .L_26)


	//   ....[0]....
	.align		4
.L_26:
        /*0028*/ 	.word	index@(__assertfail)


	//----- nvinfo : EIATTR_MERCURY_ISA_VERSION
	.align		4
.L_27:
        /*002c*/ 	.byte	0x03, 0x5f
        /*002e*/ 	.short	0x0101


	//----- nvinfo : EIATTR_INT_WARP_WIDE_INSTR_OFFSETS
	.align		4
        /*0030*/ 	.byte	0x04, 0x31
        /*0032*/ 	.short	(.L_29 - .L_28)


	//   ....[0]....
.L_28:
        /*0034*/ 	.word	0x00000760


	//   ....[1]....
        /*0038*/ 	.word	0x00000770


	//   ....[2]....
        /*003c*/ 	.word	0x00000780


	//   ....[3]....
        /*0040*/ 	.word	0x00000790


	//   ....[4]....
        /*0044*/ 	.word	0x00000800


	//   ....[5]....
        /*0048*/ 	.word	0x00000980


	//   ....[6]....
        /*004c*/ 	.word	0x00000a30


	//----- nvinfo : EIATTR_COOP_GROUP_MASK_REGIDS
	.align		4
.L_29:
        /*0050*/ 	.byte	0x04, 0x29
        /*0052*/ 	.short	(.L_31 - .L_30)


	//   ....[0]....
.L_30:
        /*0054*/ 	.word	0xffffffff


	//   ....[1]....
        /*0058*/ 	.word	0xffffffff


	//   ....[2]....
        /*005c*/ 	.word	0xffffffff


	//   ....[3]....
        /*0060*/ 	.word	0xffffffff


	//   ....[4]....
        /*0064*/ 	.word	0xffffffff


	//   ....[5]....
        /*0068*/ 	.word	0xffffffff


	//   ....[6]....
        /*006c*/ 	.word	0xffffffff


	//   ....[7]....
        /*0070*/ 	.word	0xffffffff


	//   ....[8]....
        /*0074*/ 	.word	0xffffffff


	//   ....[9]....
        /*0078*/ 	.word	0xffffffff


	//   ....[10]....
        /*007c*/ 	.word	0xffffffff


	//   ....[11]....
        /*0080*/ 	.word	0xffffffff


	//   ....[12]....
        /*0084*/ 	.word	0xffffffff


	//   ....[13]....
        /*0088*/ 	.word	0xffffffff


	//   ....[14]....
        /*008c*/ 	.word	0xffffffff


	//   ....[15]....
        /*0090*/ 	.word	0xffffffff


	//   ....[16]....
        /*0094*/ 	.word	0xffffffff


	//   ....[17]....
        /*0098*/ 	.word	0xffffffff


	//----- nvinfo : EIATTR_COOP_GROUP_INSTR_OFFSETS
	.align		4
.L_31:
        /*009c*/ 	.byte	0x04, 0x28
        /*009e*/ 	.short	(.L_33 - .L_32)


	//   ....[0]....
.L_32:
        /*00a0*/ 	.word	0x00000070


	//   ....[1]....
        /*00a4*/ 	.word	0x000000a0


	//   ....[2]....
        /*00a8*/ 	.word	0x000001d0


	//   ....[3]....
        /*00ac*/ 	.word	0x000003e0


	//   ....[4]....
        /*00b0*/ 	.word	0x000005a0


	//   ....[5]....
        /*00b4*/ 	.word	0x00000700


	//   ....[6]....
        /*00b8*/ 	.word	0x00001470


	//   ....[7]....
        /*00bc*/ 	.word	0x000014a0


	//   ....[8]....
        /*00c0*/ 	.word	0x000016c0


	//   ....[9]....
        /*00c4*/ 	.word	0x00001820


	//   ....[10]....
        /*00c8*/ 	.word	0x000028e0


	//   ....[11]....
        /*00cc*/ 	.word	0x00002910


	//   ....[12]....
        /*00d0*/ 	.word	0x00002c10


	//   ....[13]....
        /*00d4*/ 	.word	0x00002d30


	//   ....[14]....
        /*00d8*/ 	.word	0x00003e10


	//   ....[15]....
        /*00dc*/ 	.word	0x00003e50


	//   ....[16]....
        /*00e0*/ 	.word	0x00003e90


	//   ....[17]....
        /*00e4*/ 	.word	0x00003eb0


	//----- nvinfo : EIATTR_REG_RECONFIG
	.align		4
.L_33:
        /*00e8*/ 	.byte	0x01, 0x54
	.zero		2


	//----- nvinfo : EIATTR_SYSCALL_OFFSETS
	.align		4
        /*00ec*/ 	.byte	0x04, 0x46
        /*00ee*/ 	.short	(.L_35 - .L_34)


	//   ....[0]....
.L_34:
        /*00f0*/ 	.word	0x00004760


	//   ....[1]....
        /*00f4*/ 	.word	0x000048c0


	//----- nvinfo : EIATTR_MBARRIER_INSTR_OFFSETS
	.align		4
.L_35:
        /*00f8*/ 	.byte	0x04, 0x39
        /*00fa*/ 	.short	(.L_37 - .L_36)


	//   ....[0]....
.L_36:
        /*00fc*/ 	.word	0x00000390
        /*0100*/ 	.word	0x000000ff
        /*0104*/ 	.word	0x00004a50
        /*0108*/ 	.short	0x0100
        /*010a*/ 	.byte	0x08
	.zero		1


	//   ....[1]....
        /*010c*/ 	.word	0x000003a0
        /*0110*/ 	.word	0x000000ff
        /*0114*/ 	.word	0x00004a60
        /*0118*/ 	.short	0x0100
        /*011a*/ 	.byte	0x08
	.zero		1


	//   ....[2]....
        /*011c*/ 	.word	0x000003b0
        /*0120*/ 	.word	0x000000ff
        /*0124*/ 	.word	0x00004a58
        /*0128*/ 	.short	0x0100
        /*012a*/ 	.byte	0x08
	.zero		1


	//   ....[3]....
        /*012c*/ 	.word	0x000003c0
        /*0130*/ 	.word	0x000000ff
        /*0134*/ 	.word	0x00004a68
        /*0138*/ 	.short	0x0100
        /*013a*/ 	.byte	0x08
	.zero		1


	//   ....[4]....
        /*013c*/ 	.word	0x000004f0
        /*0140*/ 	.word	0x000000ff
        /*0144*/ 	.word	0x00004a00
        /*0148*/ 	.short	0x0100
        /*014a*/ 	.byte	0x08
	.zero		1


	//   ....[5]....
        /*014c*/ 	.word	0x00000500
        /*0150*/ 	.word	0x000000ff
        /*0154*/ 	.word	0x00004a28
        /*0158*/ 	.short	0x0100
        /*015a*/ 	.byte	0x08
	.zero		1


	//   ....[6]....
        /*015c*/ 	.word	0x00000510
        /*0160*/ 	.word	0x000000ff
        /*0164*/ 	.word	0x00004a08
        /*0168*/ 	.short	0x0100
        /*016a*/ 	.byte	0x08
	.zero		1


	//   ....[7]....
        /*016c*/ 	.word	0x00000520
        /*0170*/ 	.word	0x000000ff
        /*0174*/ 	.word	0x00004a30
        /*0178*/ 	.short	0x0100
        /*017a*/ 	.byte	0x08
	.zero		1


	//   ....[8]....
        /*017c*/ 	.word	0x00000530
        /*0180*/ 	.word	0x000000ff
        /*0184*/ 	.word	0x00004a10
        /*0188*/ 	.short	0x0100
        /*018a*/ 	.byte	0x08
	.zero		1


	//   ....[9]....
        /*018c*/ 	.word	0x00000540
        /*0190*/ 	.word	0x000000ff
        /*0194*/ 	.word	0x00004a38
        /*0198*/ 	.short	0x0100
        /*019a*/ 	.byte	0x08
	.zero		1


	//   ....[10]....
        /*019c*/ 	.word	0x00000550
        /*01a0*/ 	.word	0x000000ff
        /*01a4*/ 	.word	0x00004a18
        /*01a8*/ 	.short	0x0100
        /*01aa*/ 	.byte	0x08
	.zero		1


	//   ....[11]....
        /*01ac*/ 	.word	0x00000560
        /*01b0*/ 	.word	0x000000ff
        /*01b4*/ 	.word	0x00004a40
        /*01b8*/ 	.short	0x0100
        /*01ba*/ 	.byte	0x08
	.zero		1


	//   ....[12]....
        /*01bc*/ 	.word	0x00000570
        /*01c0*/ 	.word	0x000000ff
        /*01c4*/ 	.word	0x00004a20
        /*01c8*/ 	.short	0x0100
        /*01ca*/ 	.byte	0x08
	.zero		1


	//   ....[13]....
        /*01cc*/ 	.word	0x00000580
        /*01d0*/ 	.word	0x000000ff
        /*01d4*/ 	.word	0x00004a48
        /*01d8*/ 	.short	0x0100
        /*01da*/ 	.byte	0x08
	.zero		1


	//   ....[14]....
        /*01dc*/ 	.word	0x000006b0
        /*01e0*/ 	.word	0x000000ff
        /*01e4*/ 	.word	0x00004a70
        /*01e8*/ 	.short	0x0100
        /*01ea*/ 	.byte	0x08
	.zero		1


	//   ....[15]....
        /*01ec*/ 	.word	0x000006c0
        /*01f0*/ 	.word	0x000000ff
        /*01f4*/ 	.word	0x00004a80
        /*01f8*/ 	.short	0x0100
        /*01fa*/ 	.byte	0x08
	.zero		1


	//   ....[16]....
        /*01fc*/ 	.word	0x000006d0
        /*0200*/ 	.word	0x000000ff
        /*0204*/ 	.word	0x00004a78
        /*0208*/ 	.short	0x0100
        /*020a*/ 	.byte	0x08
	.zero		1


	//   ....[17]....
        /*020c*/ 	.word	0x000006e0
        /*0210*/ 	.word	0x000000ff
        /*0214*/ 	.word	0x00004a88
        /*0218*/ 	.short	0x0100
        /*021a*/ 	.byte	0x08
	.zero		1


	//   ....[18]....
        /*021c*/ 	.word	0x00000820
        /*0220*/ 	.word	0x000000ff
        /*0224*/ 	.word	0x00004a90
        /*0228*/ 	.short	0x0100
        /*022a*/ 	.byte	0x06
	.zero		1


	//   ....[19]....
        /*022c*/ 	.word	0x00000830
        /*0230*/ 	.word	0x000000ff
        /*0234*/ 	.word	0x00004a98
        /*0238*/ 	.short	0x0100
        /*023a*/ 	.byte	0x06
	.zero		1


	//   ....[20]....
        /*023c*/ 	.word	0x00000840
        /*0240*/ 	.word	0x000000ff
        /*0244*/ 	.word	0x00004aa0
        /*0248*/ 	.short	0x0100
        /*024a*/ 	.byte	0x06
	.zero		1


	//   ....[21]....
        /*024c*/ 	.word	0x00000850
        /*0250*/ 	.word	0x000000ff
        /*0254*/ 	.word	0x00004aa8
        /*0258*/ 	.short	0x0100
        /*025a*/ 	.byte	0x06
	.zero		1


	//   ....[22]....
        /*025c*/ 	.word	0x00000950
        /*0260*/ 	.word	0x000000ff
        /*0264*/ 	.word	0x00004ac0
        /*0268*/ 	.short	0x0100
        /*026a*/ 	.byte	0x08
	.zero		1


	//   ....[23]....
        /*026c*/ 	.word	0x00000960
        /*0270*/ 	.word	0x000000ff
        /*0274*/ 	.word	0x00004ac8
        /*0278*/ 	.short	0x0100
        /*027a*/ 	.byte	0x08
	.zero		1


	//   ....[24]....
        /*027c*/ 	.word	0x00000a60
        /*0280*/ 	.word	0x000000ff
        /*0284*/ 	.word	0x00004ab0
        /*0288*/ 	.short	0x0100
        /*028a*/ 	.byte	0x06
	.zero		1


	//   ....[25]....
        /*028c*/ 	.word	0x000011f0
        /*0290*/ 	.word	0x000000ff
        /*0294*/ 	.word	0x00004a50
        /*0298*/ 	.short	0x010a
        /*029a*/ 	.byte	0x05
	.zero		1


	//   ....[26]....
        /*029c*/ 	.word	0x000012b0
        /*02a0*/ 	.word	0x000000ff
        /*02a4*/ 	.word	0x00004a00
        /*02a8*/ 	.short	0x010a
        /*02aa*/ 	.byte	0x0b
	.zero		1


	//   ....[27]....
        /*02ac*/ 	.word	0x000012d0
        /*02b0*/ 	.word	0x000000ff
        /*02b4*/ 	.word	0xfffffff8
        /*02b8*/ 	.short	0x010a
        /*02ba*/ 	.byte	0x0a
	.zero		1


	//   ....[28]....
        /*02bc*/ 	.word	0x00002100
        /*02c0*/ 	.word	0x0000001e
        /*02c4*/ 	.word	0x00000000
        /*02c8*/ 	.short	0x0101
        /*02ca*/ 	.byte	0x09
	.zero		1


	//   ....[29]....
        /*02cc*/ 	.word	0x000023b0
        /*02d0*/ 	.word	0x000000ff
        /*02d4*/ 	.word	0x00004a00
        /*02d8*/ 	.short	0x010a
        /*02da*/ 	.byte	0x06
	.zero		1


	//   ....[30]....
        /*02dc*/ 	.word	0x00002590
        /*02e0*/ 	.word	0x000000ff
        /*02e4*/ 	.word	0x00000000
        /*02e8*/ 	.short	0x0101
        /*02ea*/ 	.byte	0x06
	.zero		1


	//   ....[31]....
        /*02ec*/ 	.word	0x000026f0
        /*02f0*/ 	.word	0x000000ff
        /*02f4*/ 	.word	0x00004a00
        /*02f8*/ 	.short	0x010a
        /*02fa*/ 	.byte	0x06
	.zero		1


	//   ....[32]....
        /*02fc*/ 	.word	0x00003740
        /*0300*/ 	.word	0x000000ff
        /*0304*/ 	.word	0x00004a00
        /*0308*/ 	.short	0x010a
        /*030a*/ 	.byte	0x06
	.zero		1


	//   ....[33]....
        /*030c*/ 	.word	0x00003940
        /*0310*/ 	.word	0x000000ff
        /*0314*/ 	.word	0x00004a00
        /*0318*/ 	.short	0x010a
        /*031a*/ 	.byte	0x06
	.zero		1


	//   ....[34]....
        /*031c*/ 	.word	0x00003b10
        /*0320*/ 	.word	0x000000ff
        /*0324*/ 	.word	0x00000000
        /*0328*/ 	.short	0x0101
        /*032a*/ 	.byte	0x06
	.zero		1


	//   ....[35]....
        /*032c*/ 	.word	0x00003bc0
        /*0330*/ 	.word	0x000000ff
        /*0334*/ 	.word	0x00000000
        /*0338*/ 	.short	0x0101
        /*033a*/ 	.byte	0x06
	.zero		1


	//   ....[36]....
        /*033c*/ 	.word	0x00003d60
        /*0340*/ 	.word	0x000000ff
        /*0344*/ 	.word	0x00000000
        /*0348*/ 	.short	0x0101
        /*034a*/ 	.byte	0x04
	.zero		1


	//   ....[37]....
        /*034c*/ 	.word	0x00003de0
        /*0350*/ 	.word	0x000000ff
        /*0354*/ 	.word	0x00000000
        /*0358*/ 	.short	0x0101
        /*035a*/ 	.byte	0x08
	.zero		1


	//   ....[38]....
        /*035c*/ 	.word	0x000042a0
        /*0360*/ 	.word	0x000000ff
        /*0364*/ 	.word	0x00000008
        /*0368*/ 	.short	0x010a
        /*036a*/ 	.byte	0x0a
	.zero		1


	//   ....[39]....
        /*036c*/ 	.word	0x00004d20
        /*0370*/ 	.word	0x00000000
        /*0374*/ 	.word	0x00004a90
        /*0378*/ 	.short	0x0101
        /*037a*/ 	.byte	0x32
	.zero		1


	//   ....[40]....
        /*037c*/ 	.word	0x000050e0
        /*0380*/ 	.word	0x00000007
        /*0384*/ 	.word	0x00004a60
        /*0388*/ 	.short	0x010a
        /*038a*/ 	.byte	0x3f
	.zero		1


	//   ....[41]....
        /*038c*/ 	.word	0x00005360
        /*0390*/ 	.word	0x00000007
        /*0394*/ 	.word	0x00004ab0
        /*0398*/ 	.short	0x0101
        /*039a*/ 	.byte	0x3f
	.zero		1


	//   ....[42]....
        /*039c*/ 	.word	0x00005370
        /*03a0*/ 	.word	0x00000007
        /*03a4*/ 	.word	0x00004ab0
        /*03a8*/ 	.short	0x010a
        /*03aa*/ 	.byte	0x3f
	.zero		1


	//   ....[43]....
        /*03ac*/ 	.word	0x00005410
        /*03b0*/ 	.word	0x00000004
        /*03b4*/ 	.word	0x00004a60
        /*03b8*/ 	.short	0x010a
        /*03ba*/ 	.byte	0x3f
	.zero		1


	//   ....[44]....
        /*03bc*/ 	.word	0x00005980
        /*03c0*/ 	.word	0x00000008
        /*03c4*/ 	.word	0x00004a28
        /*03c8*/ 	.short	0x010a
        /*03ca*/ 	.byte	0x3f
	.zero		1


	//   ....[45]....
        /*03cc*/ 	.word	0x00005bf0
        /*03d0*/ 	.word	0x00000004
        /*03d4*/ 	.word	0x00004ab0
        /*03d8*/ 	.short	0x0101
        /*03da*/ 	.byte	0x3f
	.zero		1


	//   ....[46]....
        /*03dc*/ 	.word	0x00005c00
        /*03e0*/ 	.word	0x00000004
        /*03e4*/ 	.word	0x00004ab0
        /*03e8*/ 	.short	0x010a
        /*03ea*/ 	.byte	0x3f
	.zero		1


	//   ....[47]....
        /*03ec*/ 	.word	0x00005cb0
        /*03f0*/ 	.word	0x00000007
        /*03f4*/ 	.word	0x00004a28
        /*03f8*/ 	.short	0x010a
        /*03fa*/ 	.byte	0x3f
	.zero		1


	//   ....[48]....
        /*03fc*/ 	.word	0x00005fb0
        /*0400*/ 	.word	0x00000007
        /*0404*/ 	.word	0x00004a28
        /*0408*/ 	.short	0x010a
        /*040a*/ 	.byte	0x3f
	.zero		1


	//   ....[49]....
        /*040c*/ 	.word	0x00006240
        /*0410*/ 	.word	0x00000007
        /*0414*/ 	.word	0x00004a28
        /*0418*/ 	.short	0x010a
        /*041a*/ 	.byte	0x3f
	.zero		1


	//   ....[50]....
        /*041c*/ 	.word	0x00006520
        /*0420*/ 	.word	0x00000003
        /*0424*/ 	.word	0x00004a50
        /*0428*/ 	.short	0x010a
        /*042a*/ 	.byte	0x3f
	.zero		1


	//   ....[51]....
        /*042c*/ 	.word	0x00006580
        /*0430*/ 	.word	0x00000005
        /*0434*/ 	.word	0x00004a00
        /*0438*/ 	.short	0x010a
        /*043a*/ 	.byte	0x3f
	.zero		1


	//   ....[52]....
        /*043c*/ 	.word	0x000065e0
        /*0440*/ 	.word	0x00000000
        /*0444*/ 	.word	0xfffffff8
        /*0448*/ 	.short	0x010a
        /*044a*/ 	.byte	0x3f
	.zero		1


	//   ....[53]....
        /*044c*/ 	.word	0x00006640
        /*0450*/ 	.word	0x00000007
        /*0454*/ 	.word	0x00004a00
        /*0458*/ 	.short	0x010a
        /*045a*/ 	.byte	0x3f
	.zero		1


	//   ....[54]....
        /*045c*/ 	.word	0x000066a0
        /*0460*/ 	.word	0x00000005
        /*0464*/ 	.word	0x00004a00
        /*0468*/ 	.short	0x010a
        /*046a*/ 	.byte	0x3f
	.zero		1


	//   ....[55]....
        /*046c*/ 	.word	0x00006700
        /*0470*/ 	.word	0x00000009
        /*0474*/ 	.word	0x00004a00
        /*0478*/ 	.short	0x010a
        /*047a*/ 	.byte	0x3f
	.zero		1


	//   ....[56]....
        /*047c*/ 	.word	0x00006760
        /*0480*/ 	.word	0x00000003
        /*0484*/ 	.word	0x00000008
        /*0488*/ 	.short	0x010a
        /*048a*/ 	.byte	0x3f
	.zero		1


	//   ....[57]....
        /*048c*/ 	.word	0x00006830
        /*0490*/ 	.word	0x00000007
        /*0494*/ 	.word	0x00004a60
        /*0498*/ 	.short	0x010a
        /*049a*/ 	.byte	0x3f
	.zero		1


	//   ....[58]....
        /*049c*/ 	.word	0x00006880
        /*04a0*/ 	.word	0x00000007
        /*04a4*/ 	.word	0x00004ab0
        /*04a8*/ 	.short	0x010a
        /*04aa*/ 	.byte	0x3f
	.zero		1


	//   ....[59]....
        /*04ac*/ 	.word	0x000068d0
        /*04b0*/ 	.word	0x00000004
        /*04b4*/ 	.word	0x00004a60
        /*04b8*/ 	.short	0x010a
        /*04ba*/ 	.byte	0x3f
	.zero		1


	//   ....[60]....
        /*04bc*/ 	.word	0x000069a0
        /*04c0*/ 	.word	0x00000008
        /*04c4*/ 	.word	0x00004a28
        /*04c8*/ 	.short	0x010a
        /*04ca*/ 	.byte	0x3f
	.zero		1


	//   ....[61]....
        /*04cc*/ 	.word	0x000069f0
        /*04d0*/ 	.word	0x00000004
        /*04d4*/ 	.word	0x00004ab0
        /*04d8*/ 	.short	0x010a
        /*04da*/ 	.byte	0x3f
	.zero		1


	//   ....[62]....
        /*04dc*/ 	.word	0x00006a40
        /*04e0*/ 	.word	0x00000007
        /*04e4*/ 	.word	0x00004a28
        /*04e8*/ 	.short	0x010a
        /*04ea*/ 	.byte	0x3f
	.zero		1


	//   ....[63]....
        /*04ec*/ 	.word	0x00006a90
        /*04f0*/ 	.word	0x00000007
        /*04f4*/ 	.word	0x00004a28
        /*04f8*/ 	.short	0x010a
        /*04fa*/ 	.byte	0x3f
	.zero		1


	//   ....[64]....
        /*04fc*/ 	.word	0x00006ae0
        /*0500*/ 	.word	0x00000007
        /*0504*/ 	.word	0x00004a28
        /*0508*/ 	.short	0x010a
        /*050a*/ 	.byte	0x3f
	.zero		1


	//----- nvinfo : EIATTR_NUM_MBARRIERS
	.align		4
.L_37:
        /*050c*/ 	.byte	0x03, 0x38
        /*050e*/ 	.short	0x0019


	//----- nvinfo : EIATTR_EXIT_INSTR_OFFSETS
	.align		4
        /*0510*/ 	.byte	0x04, 0x1c
        /*0512*/ 	.short	(.L_39 - .L_38)


	//   ....[0]....
.L_38:
        /*0514*/ 	.word	0x00000ac0


	//   ....[1]....
        /*0518*/ 	.word	0x00000b30


	//   ....[2]....
        /*051c*/ 	.word	0x00004d50


	//   ....[3]....
        /*0520*/ 	.word	0x00004db0


	//   ....[4]....
        /*0524*/ 	.word	0x00004de0


	//   ....[5]....
        /*0528*/ 	.word	0x00005680


	//   ....[6]....
        /*052c*/ 	.word	0x000056b0


	//   ....[7]....
        /*0530*/ 	.word	0x00006500


	//----- nvinfo : EIATTR_MAX_THREADS
	.align		4
.L_39:
        /*0534*/ 	.byte	0x04, 0x05
        /*0536*/ 	.short	(.L_41 - .L_40)
.L_40:
        /*0538*/ 	.word	0x00000180
        /*053c*/ 	.word	0x00000001
        /*0540*/ 	.word	0x00000001


	//----- nvinfo : EIATTR_CRS_STACK_SIZE
	.align		4
.L_41:
        /*0544*/ 	.byte	0x04, 0x1e
        /*0546*/ 	.short	(.L_43 - .L_42)
.L_42:
        /*0548*/ 	.word	0x00000000


	//----- nvinfo : EIATTR_CBANK_PARAM_SIZE
	.align		4
.L_43:
        /*054c*/ 	.byte	0x03, 0x19
        /*054e*/ 	.short	0x0870


	//----- nvinfo : EIATTR_PARAM_CBANK
	.align		4
        /*0550*/ 	.byte	0x04, 0x0a
        /*0552*/ 	.short	(.L_45 - .L_44)
	.align		4
.L_44:
        /*0554*/ 	.word	index@(.nv.constant0._ZN7cutlass13device_kernelINS_4fmha6kernel28FmhaKernelTmaWarpSpecializedINS1_10collective30FmhaMainloopTmaWarpSpecializedINS_10bfloat16_tEffN4cute5tupleIJNS7_1CILi128EEENS9_ILi64EEENS9_ILi16EEEEEENS8_IJiNS9_ILi1EEENS8_IJiiEEEEEESG_SG_NS4_13DefaultFusionEJNS2_6OptionILNS2_3TagE0ENS9_ILb1EEEEENSI_ILSJ_2ESK_EEEEENS4_15FmhaFwdEpilogueIS6_fNS8_IJSB_SC_SB_EEEEENS2_23PersistentTileSchedulerEJSL_SM_EEEEEvNT_6ParamsE)
        /*0558*/ 	.short	0x0210
        /*055a*/ 	.short	0x0870


	//----- nvinfo : EIATTR_SW_WAR
	.align		4
.L_45:
        /*055c*/ 	.byte	0x04, 0x36
        /*055e*/ 	.short	(.L_47 - .L_46)
.L_46:
        /*0560*/ 	.word	0x00000008
.L_47:


//--------------------- .nv.callgraph             --------------------------
	.section	.nv.callgraph,"",@"SHT_CUDA_CALLGRAPH"
	.align	4
	.sectionentsize	8
	.align		4
        /*0000*/ 	.word	0x00000000
	.align		4
        /*0004*/ 	.word	0xffffffff
	.align		4
        /*0008*/ 	.word	index@(_ZN7cutlass13device_kernelINS_4fmha6kernel28FmhaKernelTmaWarpSpecializedINS1_10collective30FmhaMainloopTmaWarpSpecializedINS_10bfloat16_tEffN4cute5tupleIJNS7_1CILi128EEENS9_ILi64EEENS9_ILi16EEEEEENS8_IJiNS9_ILi1EEENS8_IJiiEEEEEESG_SG_NS4_13DefaultFusionEJNS2_6OptionILNS2_3TagE0ENS9_ILb1EEEEENSI_ILSJ_2ESK_EEEEENS4_15FmhaFwdEpilogueIS6_fNS8_IJSB_SC_SB_EEEEENS2_23PersistentTileSchedulerEJSL_SM_EEEEEvNT_6ParamsE)
	.align		4
        /*000c*/ 	.word	index@(__assertfail)
	.align		4
        /*0010*/ 	.word	0x00000000
	.align		4
        /*0014*/ 	.word	0xfffffffe
	.align		4
        /*0018*/ 	.word	0x00000000
	.align		4
        /*001c*/ 	.word	0xfffffffd
	.align		4
        /*0020*/ 	.word	0x00000000
	.align		4
        /*0024*/ 	.word	0xfffffffc


//--------------------- .nv.constant4             --------------------------
	.section	.nv.constant4,"a",@progbits
	.align	8
	.align		8
.nv.constant4:
        /*0000*/ 	.dword	__assertfail
	.align		8
        /*0008*/ 	.dword	__unnamed_1
	.align		8
        /*0010*/ 	.dword	_ZN39_INTERNAL_c548c8a0_4_k_cu_147a285b_30564cuda3std3__45__cpo5beginE
	.align		8
        /*0018*/ 	.dword	_ZN39_INTERNAL_c548c8a0_4_k_cu_147a285b_30564cuda3std3__45__cpo3endE
	.align		8
        /*0020*/ 	.dword	_ZN39_INTERNAL_c548c8a0_4_k_cu_147a285b_30564cuda3std3__45__cpo6cbeginE
	.align		8
        /*0028*/ 	.dword	_ZN39_INTERNAL_c548c8a0_4_k_cu_147a285b_30564cuda3std3__45__cpo4cendE
	.align		8
        /*0030*/ 	.dword	_ZN39_INTERNAL_c548c8a0_4_k_cu_147a285b_30564cuda3std3__441_GLOBAL__N__c548c8a0_4_k_cu_147a285b_30566ignoreE
	.align		8
        /*0038*/ 	.dword	_ZN39_INTERNAL_c548c8a0_4_k_cu_147a285b_30564cuda3std3__419piecewise_constructE
	.align		8
        /*0040*/ 	.dword	_ZN39_INTERNAL_c548c8a0_4_k_cu_147a285b_30564cuda3std3__48in_placeE
	.align		8
        /*0048*/ 	.dword	_ZN39_INTERNAL_c548c8a0_4_k_cu_147a285b_30564cuda3std6ranges3__45__cpo4swapE
	.align		8
        /*0050*/ 	.dword	_ZN39_INTERNAL_c548c8a0_4_k_cu_147a285b_30564cuda3std6ranges3__45__cpo9iter_moveE
	.align		8
        /*0058*/ 	.dword	_ZN39_INTERNAL_c548c8a0_4_k_cu_147a285b_30564cute7productE
	.align		8
        /*0060*/ 	.dword	_ZN39_INTERNAL_c548c8a0_4_k_cu_147a285b_30564cute1_E
	.align		8
        /*0068*/ 	.dword	$str$24
	.align		8
        /*0070*/ 	.dword	$str$25


//--------------------- .text._ZN7cutlass13device_kernelINS_4fmha6kernel28FmhaKernelTmaWarpSpecializedINS1_10collective30FmhaMainloopTmaWarpSpecializedINS_10bfloat16_tEffN4cute5tupleIJNS7_1CILi128EEENS9_ILi64EEENS9_ILi16EEEEEENS8_IJiNS9_ILi1EEENS8_IJiiEEEEEESG_SG_NS4_13DefaultFusionEJNS2_6OptionILNS2_3TagE0ENS9_ILb1EEEEENSI_ILSJ_2ESK_EEEEENS4_15FmhaFwdEpilogueIS6_fNS8_IJSB_SC_SB_EEEEENS2_23PersistentTileSchedulerEJSL_SM_EEEEEvNT_6ParamsE --------------------------
	.section	.text._ZN7cutlass13device_kernelINS_4fmha6kernel28FmhaKernelTmaWarpSpecializedINS1_10collective30FmhaMainloopTmaWarpSpecializedINS_10bfloat16_tEffN4cute5tupleIJNS7_1CILi128EEENS9_ILi64EEENS9_ILi16EEEEEENS8_IJiNS9_ILi1EEENS8_IJiiEEEEEESG_SG_NS4_13DefaultFusionEJNS2_6OptionILNS2_3TagE0ENS9_ILb1EEEEENSI_ILSJ_2ESK_EEEEENS4_15FmhaFwdEpilogueIS6_fNS8_IJSB_SC_SB_EEEEENS2_23PersistentTileSchedulerEJSL_SM_EEEEEvNT_6ParamsE,"ax",@progbits
	.align	128
.text._ZN7cutlass13device_kernelINS_4fmha6kernel28FmhaKernelTmaWarpSpecializedINS1_10collective30FmhaMainloopTmaWarpSpecializedINS_10bfloat16_tEffN4cute5tupleIJNS7_1CILi128EEENS9_ILi64EEENS9_ILi16EEEEEENS8_IJiNS9_ILi1EEENS8_IJiiEEEEEESG_SG_NS4_13DefaultFusionEJNS2_6OptionILNS2_3TagE0ENS9_ILb1EEEEENSI_ILSJ_2ESK_EEEEENS4_15FmhaFwdEpilogueIS6_fNS8_IJSB_SC_SB_EEEEENS2_23PersistentTileSchedulerEJSL_SM_EEEEEvNT_6ParamsE:
        .type           _ZN7cutlass13device_kernelINS_4fmha6kernel28FmhaKernelTmaWarpSpecializedINS1_10collective30FmhaMainloopTmaWarpSpecializedINS_10bfloat16_tEffN4cute5tupleIJNS7_1CILi128EEENS9_ILi64EEENS9_ILi16EEEEEENS8_IJiNS9_ILi1EEENS8_IJiiEEEEEESG_SG_NS4_13DefaultFusionEJNS2_6OptionILNS2_3TagE0ENS9_ILb1EEEEENSI_ILSJ_2ESK_EEEEENS4_15FmhaFwdEpilogueIS6_fNS8_IJSB_SC_SB_EEEEENS2_23PersistentTileSchedulerEJSL_SM_EEEEEvNT_6ParamsE,@function
        .size           _ZN7cutlass13device_kernelINS_4fmha6kernel28FmhaKernelTmaWarpSpecializedINS1_10collective30FmhaMainloopTmaWarpSpecializedINS_10bfloat16_tEffN4cute5tupleIJNS7_1CILi128EEENS9_ILi64EEENS9_ILi16EEEEEENS8_IJiNS9_ILi1EEENS8_IJiiEEEEEESG_SG_NS4_13DefaultFusionEJNS2_6OptionILNS2_3TagE0ENS9_ILb1EEEEENSI_ILSJ_2ESK_EEEEENS4_15FmhaFwdEpilogueIS6_fNS8_IJSB_SC_SB_EEEEENS2_23PersistentTileSchedulerEJSL_SM_EEEEEvNT_6ParamsE,(.L_x_130 - _ZN7cutlass13device_kernelINS_4fmha6kernel28FmhaKernelTmaWarpSpecializedINS1_10collective30FmhaMainloopTmaWarpSpecializedINS_10bfloat16_tEffN4cute5tupleIJNS7_1CILi128EEENS9_ILi64EEENS9_ILi16EEEEEENS8_IJiNS9_ILi1EEENS8_IJiiEEEEEESG_SG_NS4_13DefaultFusionEJNS2_6OptionILNS2_3TagE0ENS9_ILb1EEEEENSI_ILSJ_2ESK_EEEEENS4_15FmhaFwdEpilogueIS6_fNS8_IJSB_SC_SB_EEEEENS2_23PersistentTileSchedulerEJSL_SM_EEEEEvNT_6ParamsE)
        .other          _ZN7cutlass13device_kernelINS_4fmha6kernel28FmhaKernelTmaWarpSpecializedINS1_10collective30FmhaMainloopTmaWarpSpecializedINS_10bfloat16_tEffN4cute5tupleIJNS7_1CILi128EEENS9_ILi64EEENS9_ILi16EEEEEENS8_IJiNS9_ILi1EEENS8_IJiiEEEEEESG_SG_NS4_13DefaultFusionEJNS2_6OptionILNS2_3TagE0ENS9_ILb1EEEEENSI_ILSJ_2ESK_EEEEENS4_15FmhaFwdEpilogueIS6_fNS8_IJSB_SC_SB_EEEEENS2_23PersistentTileSchedulerEJSL_SM_EEEEEvNT_6ParamsE,@"STO_CUDA_ENTRY STV_DEFAULT"
_ZN7cutlass13device_kernelINS_4fmha6kernel28FmhaKernelTmaWarpSpecializedINS1_10collective30FmhaMainloopTmaWarpSpecializedINS_10bfloat16_tEffN4cute5tupleIJNS7_1CILi128EEENS9_ILi64EEENS9_ILi16EEEEEENS8_IJiNS9_ILi1EEENS8_IJiiEEEEEESG_SG_NS4_13DefaultFusionEJNS2_6OptionILNS2_3TagE0ENS9_ILb1EEEEENSI_ILSJ_2ESK_EEEEENS4_15FmhaFwdEpilogueIS6_fNS8_IJSB_SC_SB_EEEEENS2_23PersistentTileSchedulerEJSL_SM_EEEEEvNT_6ParamsE:
[----:B------:R-:W1:Y:S01]  /*0000*/  LDC R1, c[0x0][0x28] ;  /* 0x00000a00ff017b82 */ /* 0x000e620000000800 */
[----:B------:R-:W2:Y:S07]  /*0010*/  S2R R2, SR_TID.X ;  /* 0x0000000000027919 */ /* 0x000eae0000002100 */
[----:B------:R-:W3:Y:S01]  /*0020*/  S2UR UR6, SR_CTAID.X ;  /* 0x00000000000679c3 */ /* 0x000ee20000002500 */
[----:B------:R-:W-:Y:S01]  /*0030*/  ELECT P1, URZ, PT ;  /* 0x00000000003f782f */ /* 0x000fe20003820000 */
[----:B------:R-:W-:Y:S01]  /*0040*/  BSSY B0, `(.L_x_0) ;  /* 0x0000018000007945 */ /* 0x000fe20003800000 */
[----:B---3--:R-:W-:Y:S01]  /*0050*/  IMAD.U32 R17, RZ, RZ, UR6 ;  /* 0x00000006ff117e24 */ /* 0x008fe2000f8e00ff */
[----:B--2---:R-:W-:-:S05]  /*0060*/  SHF.R.U32.HI R0, RZ, 0x5, R2 ;  /* 0x00000005ff007819 */ /* 0x004fca0000011602 */
[----:B------:R-:W2:Y:S02]  /*0070*/  SHFL.IDX PT, R3, R0, RZ, 0x1f ;  /* 0x00001fff00037589 */ /* 0x000ea400000e0000 */
[----:B--2---:R-:W-:Y:S02]  /*0080*/  R2UR UR4, R3 ;  /* 0x00000000030472ca */ /* 0x004fe400000e0000 */
[----:B------:R-:W-:-:S06]  /*0090*/  SHF.R.U32.HI R3, RZ, 0x7, R2 ;  /* 0x00000007ff037819 */ /* 0x000fcc0000011602 */
[----:B------:R-:W2:Y:S05]  /*00a0*/  SHFL.IDX PT, R3, R3, RZ, 0x1f ;  /* 0x00001fff03037589 */ /* 0x000eaa00000e0000 */
[----:B------:R-:W-:Y:S02]  /*00b0*/  USHF.R.S32.HI UR5, URZ, 0x1f, UR4 ;  /* 0x0000001f3f057899 */ /* 0x000fe40008011404 */
[----:B------:R-:W-:Y:S02]  /*00c0*/  ISETP.EQ.AND P2, PT, RZ, UR4, P1 ;  /* 0x00000004ff007c0c */ /* 0x000fe40008f42270 */
[----:B------:R-:W-:-:S04]  /*00d0*/  ULEA.HI UR5, UR5, UR4, URZ, 0x2 ;  /* 0x0000000405057291 */ /* 0x000fc8000f8f103f */
[----:B------:R-:W-:-:S04]  /*00e0*/  ULOP3.LUT UR5, UR5, 0xfffffffc, URZ, 0xc0, !UPT ;  /* 0xfffffffc05057892 */ /* 0x000fc8000f8ec03f */
[----:B------:R-:W-:-:S03]  /*00f0*/  UIADD3 UR5, UR4, -UR5, URZ ;  /* 0x8000000504057290 */ /* 0x000fc6000fffe03f */
[----:B-1----:R-:W-:Y:S09]  /*0100*/  @!P2 BRA `(.L_x_1) ;  /* 0x00000000002ca947 */ /* 0x002ff20003800000 */
[----:B------:R-:W-:Y:S02]  /*0110*/  ULDC.64 UR6, c[0x0][0x198] ;  /* 0x0000660000067ab9 */ /* 0x000fe40000000a00 */
[----:B------:R-:W-:Y:S02]  /*0120*/  UIADD3 UR8, UP0, UR6, 0xf0, URZ ;  /* 0x000000f006087890 */ /* 0x000fe4000ff1e03f */
[----:B------:R-:W-:Y:S02]  /*0130*/  UIADD3 UR10, UP1, UR6, 0x1f0, URZ ;  /* 0x000001f0060a7890 */ /* 0x000fe4000ff3e03f */
[----:B------:R-:W-:Y:S02]  /*0140*/  UIADD3 UR6, UP2, UR6, 0x2f0, URZ ;  /* 0x000002f006067890 */ /* 0x000fe4000ff5e03f */
[----:B------:R-:W-:Y:S02]  /*0150*/  UIADD3.X UR9, URZ, UR7, URZ, UP0, !UPT ;  /* 0x000000073f097290 */ /* 0x000fe400087fe43f */
[----:B------:R-:W-:-:S02]  /*0160*/  UIADD3.X UR11, URZ, UR7, URZ, UP1, !UPT ;  /* 0x000000073f0b7290 */ /* 0x000fc40008ffe43f */
[----:B------:R-:W-:-:S05]  /*0170*/  UIADD3.X UR7, URZ, UR7, URZ, UP2, !UPT ;  /* 0x000000073f077290 */ /* 0x000fca00097fe43f */
[----:B------:R1:W-:Y:S02]  /*0180*/  UTMACCTL.PF [UR8] ;  /* 0x00000000080079b9 */ /* 0x0003e40008040000 */
[----:B------:R1:W-:Y:S02]  /*0190*/  UTMACCTL.PF [UR10] ;  /* 0x000000000a0079b9 */ /* 0x0003e40008040000 */
[----:B------:R1:W-:Y:S02]  /*01a0*/  UTMACCTL.PF [UR6] ;  /* 0x00000000060079b9 */ /* 0x0003e40008040000 */
[----:B-1----:R-:W-:Y:S01]  /*01b0*/  NOP ;  /* 0x0000000000007918 */ /* 0x002fe20000000000 */
.L_x_1:
[----:B------:R-:W-:Y:S05]  /*01c0*/  BSYNC B0 ;  /* 0x0000000000007941 */ /* 0x000fea0003800000 */
.L_x_0:
[----:B------:R-:W1:Y:S01]  /*01d0*/  SHFL.IDX PT, R4, R0, RZ, 0x1f ;  /* 0x00001fff00047589 */ /* 0x000e6200000e0000 */
[----:B--2---:R-:W-:Y:S01]  /*01e0*/  R2UR UR53, R3 ;  /* 0x00000000033572ca */ /* 0x004fe200000e0000 */
[----:B------:R-:W-:Y:S02]  /*01f0*/  UISETP.NE.AND UP0, UPT, UR5, 0x1, UPT ;  /* 0x000000010500788c */ /* 0x000fe4000bf05270 */
[----:B------:R-:W-:-:S10]  /*0200*/  UISETP.NE.AND UP1, UPT, UR5, 0x2, UPT ;  /* 0x000000020500788c */ /* 0x000fd4000bf25270 */
[----:B------:R-:W-:Y:S02]  /*0210*/  UIADD3 UR10, UR53, -0x1, URZ ;  /* 0xffffffff350a7890 */ /* 0x000fe4000fffe03f */
[----:B------:R-:W-:Y:S02]  /*0220*/  UISETP.EQ.AND UP2, UPT, UR53, URZ, !UP0 ;  /* 0x0000003f3500728c */ /* 0x000fe4000c742270 */
[----:B------:R-:W-:Y:S02]  /*0230*/  UISETP.EQ.AND UP3, UPT, UR53, URZ, !UP1 ;  /* 0x0000003f3500728c */ /* 0x000fe4000cf62270 */
[----:B------:R-:W-:Y:S02]  /*0240*/  UISETP.GE.U32.AND UP4, UPT, UR10, 0x4, UPT ;  /* 0x000000040a00788c */ /* 0x000fe4000bf86070 */
[----:B------:R-:W-:Y:S01]  /*0250*/  USEL UR48, URZ, 0x1, !UP2 ;  /* 0x000000013f307887 */ /* 0x000fe2000d000000 */
[----:B-1----:R-:W-:Y:S01]  /*0260*/  ISETP.NE.AND P0, PT, R4, RZ, PT ;  /* 0x000000ff0400720c */ /* 0x002fe20003f05270 */
[----:B------:R-:W-:Y:S01]  /*0270*/  USEL UR49, URZ, 0x1, !UP3 ;  /* 0x000000013f317887 */ /* 0x000fe2000d800000 */
[----:B------:R-:W-:Y:S01]  /*0280*/  IMAD.U32 R4, RZ, RZ, UR5 ;  /* 0x00000005ff047e24 */ /* 0x000fe2000f8e00ff */
[----:B------:R-:W-:-:S02]  /*0290*/  USEL UR48, UR48, 0x2, UP4 ;  /* 0x0000000230307887 */ /* 0x000fc4000a000000 */
[----:B------:R-:W-:-:S08]  /*02a0*/  USEL UR49, UR49, 0x2, UP4 ;  /* 0x0000000231317887 */ /* 0x000fd0000a000000 */
[----:B------:R-:W-:Y:S05]  /*02b0*/  @P0 BRA `(.L_x_2) ;  /* 0x0000000000480947 */ /* 0x000fea0003800000 */
[----:B------:R-:W1:Y:S01]  /*02c0*/  S2UR UR8, SR_CgaCtaId ;  /* 0x00000000000879c3 */ /* 0x000e620000008800 */
[----:B------:R-:W-:Y:S01]  /*02d0*/  UMOV UR4, 0x400 ;  /* 0x0000040000047882 */ /* 0x000fe20000000000 */
[----:B------:R-:W-:Y:S01]  /*02e0*/  UMOV UR5, 0x1 ;  /* 0x0000000100057882 */ /* 0x000fe20000000000 */
[----:B------:R-:W-:Y:S01]  /*02f0*/  UMOV UR6, 0x80 ;  /* 0x0000008000067882 */ /* 0x000fe20000000000 */
[----:B------:R-:W-:Y:S01]  /*0300*/  ELECT P0, URZ, PT ;  /* 0x00000000003f782f */ /* 0x000fe20003800000 */
[----:B------:R-:W-:-:S04]  /*0310*/  UIADD3 UR6, -UR6, 0x100000, URZ ;  /* 0x0010000006067890 */ /* 0x000fc8000fffe13f */
[----:B------:R-:W-:Y:S02]  /*0320*/  USHF.L.U32 UR7, UR6, 0xb, URZ ;  /* 0x0000000b06077899 */ /* 0x000fe4000800063f */
[----:B------:R-:W-:Y:S02]  /*0330*/  USHF.L.U32 UR6, UR6, 0x1, URZ ;  /* 0x0000000106067899 */ /* 0x000fe4000800063f */
[----:B-1----:R-:W-:Y:S02]  /*0340*/  ULEA UR8, UR8, UR4, 0x18 ;  /* 0x0000000408087291 */ /* 0x002fe4000f8ec03f */
[----:B------:R-:W-:-:S04]  /*0350*/  UIADD3 UR4, -UR5, 0x100000, URZ ;  /* 0x0010000005047890 */ /* 0x000fc8000fffe13f */
[----:B------:R-:W-:Y:S02]  /*0360*/  USHF.L.U32 UR5, UR4, 0xb, URZ ;  /* 0x0000000b04057899 */ /* 0x000fe4000800063f */
[----:B------:R-:W-:Y:S01]  /*0370*/  USHF.L.U32 UR4, UR4, 0x1, URZ ;  /* 0x0000000104047899 */ /* 0x000fe2000800063f */
[----:B------:R-:W1:Y:S11]  /*0380*/  FENCE.VIEW.ASYNC.S ;  /* 0x00000000000073c6 */ /* 0x000e760000000000 */
[----:B-1----:R1:W2:Y:S01]  /*0390*/  SYNCS.EXCH.64 URZ, [UR8+0x4a50], UR4 ;  /* 0x004a5004083f75b2 */ /* 0x0022a20008000100 */
[----:B------:R1:W3:Y:S01]  /*03a0*/  SYNCS.EXCH.64 URZ, [UR8+0x4a60], UR6 ;  /* 0x004a6006083f75b2 */ /* 0x0002e20008000100 */
[----:B------:R1:W4:Y:S01]  /*03b0*/  SYNCS.EXCH.64 URZ, [UR8+0x4a58], UR4 ;  /* 0x004a5804083f75b2 */ /* 0x0003220008000100 */
[----:B------:R1:W1:Y:S01]  /*03c0*/  SYNCS.EXCH.64 URZ, [UR8+0x4a68], UR6 ;  /* 0x004a6806083f75b2 */ /* 0x0002620008000100 */
[----:B------:R-:W-:Y:S01]  /*03d0*/  NOP ;  /* 0x0000000000007918 */ /* 0x000fe20000000000 */
.L_x_2:
[----:B------:R-:W5:Y:S01]  /*03e0*/  SHFL.IDX PT, R3, R0, RZ, 0x1f ;  /* 0x00001fff00037589 */ /* 0x000f6200000e0000 */
[----:B------:R-:W-:Y:S01]  /*03f0*/  NOP ;  /* 0x0000000000007918 */ /* 0x000fe20000000000 */
[----:B-----5:R-:W-:-:S13]  /*0400*/  ISETP.NE.AND P0, PT, R3, RZ, PT ;  /* 0x000000ff0300720c */ /* 0x020fda0003f05270 */
[----:B------:R-:W-:Y:S05]  /*0410*/  @P0 BRA `(.L_x_3) ;  /* 0x0000000000600947 */ /* 0x000fea0003800000 */
[----:B-1----:R-:W1:Y:S01]  /*0420*/  S2UR UR5, SR_CgaCtaId ;  /* 0x00000000000579c3 */ /* 0x002e620000008800 */
[----:B------:R-:W-:Y:S01]  /*0430*/  UMOV UR4, 0x400 ;  /* 0x0000040000047882 */ /* 0x000fe20000000000 */
[----:B------:R-:W-:Y:S01]  /*0440*/  UMOV UR6, 0x1 ;  /* 0x0000000100067882 */ /* 0x000fe20000000000 */
[----:B------:R-:W-:Y:S01]  /*0450*/  UMOV UR9, 0x100 ;  /* 0x0000010000097882 */ /* 0x000fe20000000000 */
[----:B------:R-:W-:-:S04]  /*0460*/  UIADD3 UR6, -UR6, 0x100000, URZ ;  /* 0x0010000006067890 */ /* 0x000fc8000fffe13f */
[----:B------:R-:W-:Y:S02]  /*0470*/  USHF.L.U32 UR7, UR6, 0xb, URZ ;  /* 0x0000000b06077899 */ /* 0x000fe4000800063f */
[----:B------:R-:W-:Y:S01]  /*0480*/  USHF.L.U32 UR6, UR6, 0x1, URZ ;  /* 0x0000000106067899 */ /* 0x000fe2000800063f */
[----:B------:R-:W-:Y:S01]  /*0490*/  ELECT P0, URZ, PT ;  /* 0x00000000003f782f */ /* 0x000fe20003800000 */
[----:B-1----:R-:W-:Y:S02]  /*04a0*/  ULEA UR8, UR5, UR4, 0x18 ;  /* 0x0000000405087291 */ /* 0x002fe4000f8ec03f */
[----:B------:R-:W-:-:S04]  /*04b0*/  UIADD3 UR4, -UR9, 0x100000, URZ ;  /* 0x0010000009047890 */ /* 0x000fc8000fffe13f */
[----:B------:R-:W-:Y:S02]  /*04c0*/  USHF.L.U32 UR5, UR4, 0xb, URZ ;  /* 0x0000000b04057899 */ /* 0x000fe4000800063f */
[----:B------:R-:W-:Y:S01]  /*04d0*/  USHF.L.U32 UR4, UR4, 0x1, URZ ;  /* 0x0000000104047899 */ /* 0x000fe2000800063f */
[----:B------:R-:W1:Y:S03]  /*04e0*/  FENCE.VIEW.ASYNC.S ;  /* 0x00000000000073c6 */ /* 0x000e660000000000 */
[----:B-1----:R1:W1:Y:S08]  /*04f0*/  SYNCS.EXCH.64 URZ, [UR8+0x4a00], UR6 ;  /* 0x004a0006083f75b2 */ /* 0x0022700008000100 */
[----:B------:R1:W1:Y:S01]  /*0500*/  SYNCS.EXCH.64 URZ, [UR8+0x4a28], UR4 ;  /* 0x004a2804083f75b2 */ /* 0x0002620008000100 */
        /* <DEDUP_REMOVED lines=8> */
[----:B------:R-:W-:Y:S01]  /*0590*/  NOP ;  /* 0x0000000000007918 */ /* 0x000fe20000000000 */
.L_x_3:
        /* <DEDUP_REMOVED lines=21> */
[----:B------:R-:W-:Y:S01]  /*06f0*/  NOP ;  /* 0x0000000000007918 */ /* 0x000fe20000000000 */
.L_x_4:
[----:B------:R-:W5:Y:S01]  /*0700*/  SHFL.IDX PT, R3, R0, RZ, 0x1f ;  /* 0x00001fff00037589 */ /* 0x000f6200000e0000 */
[----:B------:R-:W-:Y:S01]  /*0710*/  ELECT P0, URZ, PT ;  /* 0x00000000003f782f */ /* 0x000fe20003800000 */
[----:B------:R-:W-:Y:S01]  /*0720*/  NOP ;  /* 0x0000000000007918 */ /* 0x000fe20000000000 */
[----:B-1----:R-:W-:Y:S02]  /*0730*/  UMOV UR4, 0x80 ;  /* 0x0000008000047882 */ /* 0x002fe40000000000 */
[C---:B-----5:R-:W-:Y:S02]  /*0740*/  ISETP.NE.OR P0, PT, R3.reuse, RZ, !P0 ;  /* 0x000000ff0300720c */ /* 0x060fe40004705670 */
[----:B------:R-:W-:-:S11]  /*0750*/  ISETP.NE.AND P3, PT, R3, RZ, PT ;  /* 0x000000ff0300720c */ /* 0x000fd60003f65270 */
[----:B------:R-:W-:Y:S01]  /*0760*/  VOTEU.ALL UP2, P0 ;  /* 0x00000000003f7886 */ /* 0x000fe20000040000 */
[----:B------:R-:W-:Y:S01]  /*0770*/  VOTEU.ALL UP3, P0 ;  /* 0x00000000003f7886 */ /* 0x000fe20000060000 */
[----:B------:R-:W-:Y:S01]  /*0780*/  VOTEU.ALL UP4, P0 ;  /* 0x00000000003f7886 */ /* 0x000fe20000080000 */
[----:B------:R-:W-:Y:S02]  /*0790*/  VOTEU.ALL UP5, P0 ;  /* 0x00000000003f7886 */ /* 0x000fe400000a0000 */
[----:B------:R-:W1:Y:S01]  /*07a0*/  @!UP2 S2UR UR7, SR_CgaCtaId ;  /* 0x000000000007a9c3 */ /* 0x000e620000008800 */
[----:B------:R-:W-:Y:S01]  /*07b0*/  @!UP2 UMOV UR6, 0x400 ;  /* 0x000004000006a882 */ /* 0x000fe20000000000 */
[----:B------:R-:W-:-:S04]  /*07c0*/  @!UP2 UIADD3 UR4, -UR4, 0x100000, URZ ;  /* 0x001000000404a890 */ /* 0x000fc8000fffe13f */
[----:B------:R-:W-:Y:S02]  /*07d0*/  @!UP2 USHF.L.U32 UR5, UR4, 0xb, URZ ;  /* 0x0000000b0405a899 */ /* 0x000fe4000800063f */
[----:B------:R-:W-:Y:S02]  /*07e0*/  @!UP2 USHF.L.U32 UR4, UR4, 0x1, URZ ;  /* 0x000000010404a899 */ /* 0x000fe4000800063f */
[----:B-1----:R-:W-:Y:S01]  /*07f0*/  @!UP2 ULEA UR6, UR7, UR6, 0x18 ;  /* 0x000000060706a291 */ /* 0x002fe2000f8ec03f */
[----:B------:R-:W-:Y:S01]  /*0800*/  VOTEU.ALL UP2, P0 ;  /* 0x00000000003f7886 */ /* 0x000fe20000040000 */
[----:B------:R-:W1:Y:S10]  /*0810*/  FENCE.VIEW.ASYNC.S ;  /* 0x00000000000073c6 */ /* 0x000e740000000000 */
[----:B-1----:R1:W1:Y:S01]  /*0820*/  @!UP2 SYNCS.EXCH.64 URZ, [UR6+0x4a90], UR4 ;  /* 0x004a9004063fa5b2 */ /* 0x0022620008000100 */
[----:B------:R1:W1:Y:S01]  /*0830*/  @!UP3 SYNCS.EXCH.64 URZ, [UR6+0x4a98], UR4 ;  /* 0x004a9804063fb5b2 */ /* 0x0002620008000100 */
[----:B------:R1:W1:Y:S01]  /*0840*/  @!UP4 SYNCS.EXCH.64 URZ, [UR6+0x4aa0], UR4 ;  /* 0x004aa004063fc5b2 */ /* 0x0002620008000100 */
[----:B------:R1:W1:Y:S01]  /*0850*/  @!UP5 SYNCS.EXCH.64 URZ, [UR6+0x4aa8], UR4 ;  /* 0x004aa804063fd5b2 */ /* 0x0002620008000100 */
[----:B------:R-:W-:Y:S01]  /*0860*/  NOP ;  /* 0x0000000000007918 */ /* 0x000fe20000000000 */
[----:B------:R-:W-:Y:S05]  /*0870*/  @P3 BRA `(.L_x_5) ;  /* 0x0000000000403947 */ /* 0x000fea0003800000 */
[----:B-1----:R-:W1:Y:S01]  /*0880*/  S2UR UR5, SR_CgaCtaId ;  /* 0x00000000000579c3 */ /* 0x002e620000008800 */
[----:B------:R-:W-:Y:S01]  /*0890*/  UMOV UR4, 0x400 ;  /* 0x0000040000047882 */ /* 0x000fe20000000000 */
[----:B------:R-:W-:Y:S01]  /*08a0*/  UMOV UR6, 0x20 ;  /* 0x0000002000067882 */ /* 0x000fe20000000000 */
[----:B------:R-:W-:Y:S01]  /*08b0*/  UMOV UR7, 0x80 ;  /* 0x0000008000077882 */ /* 0x000fe20000000000 */
[----:B------:R-:W-:Y:S01]  /*08c0*/  ELECT P0, URZ, PT ;  /* 0x00000000003f782f */ /* 0x000fe20003800000 */
[----:B-1----:R-:W-:Y:S02]  /*08d0*/  ULEA UR8, UR5, UR4, 0x18 ;  /* 0x0000000405087291 */ /* 0x002fe4000f8ec03f */
[----:B------:R-:W-:-:S04]  /*08e0*/  UIADD3 UR4, -UR6, 0x100000, URZ ;  /* 0x0010000006047890 */ /* 0x000fc8000fffe13f */
[----:B------:R-:W-:Y:S02]  /*08f0*/  USHF.L.U32 UR5, UR4, 0xb, URZ ;  /* 0x0000000b04057899 */ /* 0x000fe4000800063f */
[----:B------:R-:W-:Y:S02]  /*0900*/  USHF.L.U32 UR4, UR4, 0x1, URZ ;  /* 0x0000000104047899 */ /* 0x000fe4000800063f */
[----:B------:R-:W-:-:S04]  /*0910*/  UIADD3 UR6, -UR7, 0x100000, URZ ;  /* 0x0010000007067890 */ /* 0x000fc8000fffe13f */
[----:B------:R-:W-:Y:S02]  /*0920*/  USHF.L.U32 UR7, UR6, 0xb, URZ ;  /* 0x0000000b06077899 */ /* 0x000fe4000800063f */
[----:B------:R-:W-:Y:S01]  /*0930*/  USHF.L.U32 UR6, UR6, 0x1, URZ ;  /* 0x0000000106067899 */ /* 0x000fe2000800063f */
[----:B------:R-:W1:Y:S03]  /*0940*/  FENCE.VIEW.ASYNC.S ;  /* 0x00000000000073c6 */ /* 0x000e660000000000 */
[----:B-1----:R1:W1:Y:S08]  /*0950*/  SYNCS.EXCH.64 URZ, [UR8+0x4ac0], UR4 ;  /* 0x004ac004083f75b2 */ /* 0x0022700008000100 */
[----:B------:R1:W1:Y:S01]  /*0960*/  SYNCS.EXCH.64 URZ, [UR8+0x4ac8], UR6 ;  /* 0x004ac806083f75b2 */ /* 0x0002620008000100 */
[----:B------:R-:W-:Y:S01]  /*0970*/  NOP ;  /* 0x0000000000007918 */ /* 0x000fe20000000000 */
.L_x_5:
[----:B------:R-:W-:Y:S01]  /*0980*/  VOTEU.ANY UP2, P2 ;  /* 0x00000000003f7886 */ /* 0x000fe20001040100 */
[----:B-1----:R-:W-:Y:S01]  /*0990*/  UMOV UR4, 0x40 ;  /* 0x0000004000047882 */ /* 0x002fe20000000000 */
[----:B------:R-:W-:Y:S01]  /*09a0*/  ISETP.NE.AND P3, PT, RZ, UR53, PT ;  /* 0x00000035ff007c0c */ /* 0x000fe2000bf65270 */
[----:B------:R-:W-:Y:S01]  /*09b0*/  NOP ;  /* 0x0000000000007918 */ /* 0x000fe20000000000 */
[----:B------:R-:W-:Y:S01]  /*09c0*/  ISETP.EQ.AND P0, PT, R4, 0x2, P1 ;  /* 0x000000020400780c */ /* 0x000fe20000f02270 */
[----:B------:R-:W1:Y:S01]  /*09d0*/  @UP2 S2UR UR7, SR_CgaCtaId ;  /* 0x00000000000729c3 */ /* 0x000e620000008800 */
[----:B------:R-:W-:Y:S01]  /*09e0*/  @UP2 UMOV UR6, 0x400 ;  /* 0x0000040000062882 */ /* 0x000fe20000000000 */
[----:B------:R-:W-:-:S04]  /*09f0*/  @UP2 UIADD3 UR4, -UR4, 0x100000, URZ ;  /* 0x0010000004042890 */ /* 0x000fc8000fffe13f */
[----:B------:R-:W-:Y:S02]  /*0a00*/  @UP2 USHF.L.U32 UR5, UR4, 0xb, URZ ;  /* 0x0000000b04052899 */ /* 0x000fe4000800063f */
[----:B------:R-:W-:Y:S02]  /*0a10*/  @UP2 USHF.L.U32 UR4, UR4, 0x1, URZ ;  /* 0x0000000104042899 */ /* 0x000fe4000800063f */
[----:B-1----:R-:W-:Y:S01]  /*0a20*/  @UP2 ULEA UR6, UR7, UR6, 0x18 ;  /* 0x0000000607062291 */ /* 0x002fe2000f8ec03f */
[----:B------:R-:W-:Y:S01]  /*0a30*/  VOTEU.ANY UP2, P2 ;  /* 0x00000000003f7886 */ /* 0x000fe20001040100 */
[----:B------:R-:W-:Y:S01]  /*0a40*/  ISETP.EQ.AND P2, PT, R4, 0x1, P1 ;  /* 0x000000010400780c */ /* 0x000fe20000f42270 */
[----:B------:R-:W1:Y:S09]  /*0a50*/  FENCE.VIEW.ASYNC.S ;  /* 0x00000000000073c6 */ /* 0x000e720000000000 */
[----:B-1----:R1:W2:Y:S01]  /*0a60*/  @UP2 SYNCS.EXCH.64 URZ, [UR6+0x4ab0], UR4 ;  /* 0x004ab004063f25b2 */ /* 0x0022a20008000100 */
[----:B------:R-:W-:Y:S01]  /*0a70*/  NOP ;  /* 0x0000000000007918 */ /* 0x000fe20000000000 */
[----:B--234-:R-:W-:Y:S06]  /*0a80*/  BAR.SYNC.DEFER_BLOCKING 0x0 ;  /* 0x0000000000007b1d */ /* 0x01cfec0000010000 */
[----:B------:R-:W-:Y:S05]  /*0a90*/  @!P3 BRA `(.L_x_6) ;  /* 0x0000004000b0b947 */ /* 0x000fea0003800000 */
[----:B------:R-:W-:-:S06]  /*0aa0*/  UISETP.GT.U32.AND UP0, UPT, UR10, 0x3, UPT ;  /* 0x000000030a00788c */ /* 0x000fcc000bf04070 */
[----:B------:R-:W-:-:S13]  /*0ab0*/  PLOP3.LUT P0, PT, PT, PT, UP0, 0x80, 0x0 ;  /* 0x000000000000781c */ /* 0x000fda0003f0f008 */
[----:B-1----:R-:W-:Y:S05]  /*0ac0*/  @P0 EXIT ;  /* 0x000000000000094d */ /* 0x002fea0003800000 */
.L_x_7:
[----:B------:R-:W-:-:S08]  /*0ad0*/  NOP ;  /* 0x0000000000007918 */ /* 0x000fd00000000000 */
[----:B------:R-:W1:Y:S02]  /*0ae0*/  USETMAXREG.TRY_ALLOC.CTAPOOL UP0, 0xf0 ;  /* 0x000000f0000079c8 */ /* 0x000e640008000600 */
[----:B-1----:R-:W-:-:S13]  /*0af0*/  PLOP3.LUT P0, PT, PT, PT, UP0, 0x80, 0x0 ;  /* 0x000000000000781c */ /* 0x002fda0003f0f008 */
[----:B------:R-:W-:Y:S05]  /*0b00*/  @!P0 BRA `(.L_x_7) ;  /* 0xfffffffc00f08947 */ /* 0x000fea000383ffff */
[----:B------:R-:W-:Y:S02]  /*0b10*/  ULDC UR4, c[0x0][0xa00] ;  /* 0x0002800000047ab9 */ /* 0x000fe40000000800 */
[----:B------:R-:W-:-:S13]  /*0b20*/  ISETP.GE.AND P0, PT, R17, UR4, PT ;  /* 0x0000000411007c0c */ /* 0x000fda000bf06270 */
[----:B------:R-:W-:Y:S05]  /*0b30*/  @P0 EXIT ;  /* 0x000000000000094d */ /* 0x000fea0003800000 */
[----:B------:R-:W1:Y:S01]  /*0b40*/  S2UR UR4, SR_CgaCtaId ;  /* 0x00000000000479c3 */ /* 0x000e620000008800 */
[----:B------:R-:W-:Y:S01]  /*0b50*/  UMOV UR50, 0x400 ;  /* 0x0000040000327882 */ /* 0x000fe20000000000 */
[----:B------:R-:W-:Y:S01]  /*0b60*/  UISETP.NE.AND UP0, UPT, UR53, 0x1, UPT ;  /* 0x000000013500788c */ /* 0x000fe2000bf05270 */
[----:B------:R-:W-:Y:S01]  /*0b70*/  IMAD.MOV.U32 R18, RZ, RZ, RZ ;  /* 0x000000ffff127224 */ /* 0x000fe200078e00ff */
[----:B------:R-:W-:Y:S01]  /*0b80*/  ULDC.64 UR36, c[0x0][0x198] ;  /* 0x0000660000247ab9 */ /* 0x000fe20000000a00 */
[----:B------:R-:W-:Y:S01]  /*0b90*/  UMOV UR45, URZ ;  /* 0x0000003f002d7c82 */ /* 0x000fe20008000000 */
[----:B------:R-:W-:Y:S01]  /*0ba0*/  UMOV UR46, URZ ;  /* 0x0000003f002e7c82 */ /* 0x000fe20008000000 */
[----:B------:R-:W-:Y:S01]  /*0bb0*/  UMOV UR47, URZ ;  /* 0x0000003f002f7c82 */ /* 0x000fe20008000000 */
[----:B------:R-:W-:Y:S01]  /*0bc0*/  ULDC.64 UR38, c[0x0][0x208] ;  /* 0x0000820000267ab9 */ /* 0x000fe20000000a00 */
[----:B-1----:R-:W-:-:S04]  /*0bd0*/  ULEA UR50, UR4, UR50, 0x18 ;  /* 0x0000003204327291 */ /* 0x002fc8000f8ec03f */
[----:B------:R-:W-:Y:S02]  /*0be0*/  UIADD3 UR4, UR50, 0x1000, URZ ;  /* 0x0000100032047890 */ /* 0x000fe4000fffe03f */
[----:B------:R-:W-:Y:S02]  /*0bf0*/  USHF.R.U32.HI UR5, URZ, 0x4, UR50 ;  /* 0x000000043f057899 */ /* 0x000fe40008011632 */
[----:B------:R-:W-:Y:S02]  /*0c00*/  USHF.R.U32.HI UR4, URZ, 0x4, UR4 ;  /* 0x000000043f047899 */ /* 0x000fe40008011604 */
[----:B------:R-:W-:Y:S02]  /*0c10*/  ULOP3.LUT UR5, UR5, 0x3fff, URZ, 0xc0, !UPT ;  /* 0x00003fff05057892 */ /* 0x000fe4000f8ec03f */
[----:B------:R-:W-:Y:S02]  /*0c20*/  ULOP3.LUT UR51, UR4, 0x3fff, URZ, 0xc0, !UPT ;  /* 0x00003fff04337892 */ /* 0x000fe4000f8ec03f */
[----:B------:R-:W-:-:S02]  /*0c30*/  UP2UR UR4, UPR, URZ, 0x1 ;  /* 0x000000013f047883 */ /* 0x000fc40008000000 */
[----:B------:R-:W-:Y:S02]  /*0c40*/  USEL UR4, URZ, 0x1, UP0 ;  /* 0x000000013f047887 */ /* 0x000fe40008000000 */
[----:B------:R-:W-:Y:S02]  /*0c50*/  ULOP3.LUT UR52, UR5, 0x10000, URZ, 0xfc, !UPT ;  /* 0x0001000005347892 */ /* 0x000fe4000f8efc3f */
[----:B------:R-:W-:Y:S02]  /*0c60*/  ULOP3.LUT UR54, UR51, 0x10000, URZ, 0xfc, !UPT ;  /* 0x0001000033367892 */ /* 0x000fe4000f8efc3f */
[----:B------:R-:W-:-:S10]  /*0c70*/  IMAD.U32 R64, RZ, RZ, UR4 ;  /* 0x00000004ff407e24 */ /* 0x000fd4000f8e00ff */
.L_x_61:
[----:B-1----:R-:W1:Y:S01]  /*0c80*/  LDC R6, c[0x0][0xa04] ;  /* 0x00028100ff067b82 */ /* 0x002e620000000800 */
[----:B------:R-:W-:Y:S01]  /*0c90*/  IMAD.MOV.U32 R16, RZ, RZ, R17 ;  /* 0x000000ffff107224 */ /* 0x000fe200078e0011 */
[----:B------:R-:W-:-:S06]  /*0ca0*/  UISETP.NE.AND UP0, UPT, UR53, 0x1, UPT ;  /* 0x000000013500788c */ /* 0x000fcc000bf05270 */
[----:B------:R-:W2:Y:S08]  /*0cb0*/  LDC R0, c[0x0][0xa10] ;  /* 0x00028400ff007b82 */ /* 0x000eb00000000800 */
[----:B------:R-:W3:Y:S01]  /*0cc0*/  LDC R10, c[0x0][0xa1c] ;  /* 0x00028700ff0a7b82 */ /* 0x000ee20000000800 */
[----:B-1----:R-:W-:Y:S02]  /*0cd0*/  ISETP.NE.AND P0, PT, R6, 0x1, PT ;  /* 0x000000010600780c */ /* 0x002fe40003f05270 */
[----:B--2---:R-:W-:-:S11]  /*0ce0*/  ISETP.NE.AND P1, PT, R0, 0x1, PT ;  /* 0x000000010000780c */ /* 0x004fd60003f25270 */
[----:B------:R-:W1:Y:S01]  /*0cf0*/  @P0 LDC.64 R4, c[0x0][0xa08] ;  /* 0x00028200ff040b82 */ /* 0x000e620000000a00 */
[C---:B---3--:R-:W-:Y:S02]  /*0d00*/  ISETP.NE.AND P2, PT, R10.reuse, 0x1, PT ;  /* 0x000000010a00780c */ /* 0x048fe40003f45270 */
[----:B------:R-:W-:-:S05]  /*0d10*/  R2UR UR44, R10 ;  /* 0x000000000a2c72ca */ /* 0x000fca00000e0000 */
[----:B------:R-:W2:Y:S08]  /*0d20*/  @P1 LDC R3, c[0x0][0xa14] ;  /* 0x00028500ff031b82 */ /* 0x000eb00000000800 */
[----:B------:R-:W3:Y:S08]  /*0d30*/  @P1 LDC R7, c[0x0][0xa18] ;  /* 0x00028600ff071b82 */ /* 0x000ef00000000800 */
[----:B------:R-:W4:Y:S01]  /*0d40*/  @P2 LDC.64 R8, c[0x0][0xa20] ;  /* 0x00028800ff082b82 */ /* 0x000f220000000a00 */
[----:B-1----:R-:W-:-:S05]  /*0d50*/  @P0 IMAD.HI.U32 R0, R17, R4, RZ ;  /* 0x0000000411000227 */ /* 0x002fca00078e00ff */
[----:B------:R-:W-:Y:S02]  /*0d60*/  @P0 SHF.R.U32.HI R16, RZ, R5, R0 ;  /* 0x00000005ff100219 */ /* 0x000fe40000011600 */
[----:B------:R-:W-:-:S03]  /*0d70*/  PLOP3.LUT P0, PT, PT, PT, UP0, 0x80, 0x0 ;  /* 0x000000000000781c */ /* 0x000fc60003f0f008 */
[----:B--2---:R-:W-:-:S04]  /*0d80*/  @P1 IMAD.HI.U32 R0, R16, R3, RZ ;  /* 0x0000000310001227 */ /* 0x004fc800078e00ff */
[----:B------:R-:W-:Y:S01]  /*0d90*/  IMAD.MOV.U32 R19, RZ, RZ, R16 ;  /* 0x000000ffff137224 */ /* 0x000fe200078e0010 */
[----:B---3--:R-:W-:-:S04]  /*0da0*/  @P1 SHF.R.U32.HI R19, RZ, R7, R0 ;  /* 0x00000007ff131219 */ /* 0x008fc80000011600 */
[----:B------:R-:W-:Y:S02]  /*0db0*/  MOV R0, R19 ;  /* 0x0000001300007202 */ /* 0x000fe40000000f00 */
[C---:B------:R-:W-:Y:S01]  /*0dc0*/  R2UR UR5, R19.reuse ;  /* 0x00000000130572ca */ /* 0x040fe200000e0000 */
[----:B----4-:R-:W-:-:S05]  /*0dd0*/  @P2 IMAD.HI.U32 R4, R19, R8, RZ ;  /* 0x0000000813042227 */ /* 0x010fca00078e00ff */
[----:B------:R-:W-:-:S05]  /*0de0*/  @P2 SHF.R.U32.HI R0, RZ, R9, R4 ;  /* 0x00000009ff002219 */ /* 0x000fca0000011604 */
[----:B------:R-:W-:Y:S02]  /*0df0*/  IMAD.MOV R3, RZ, RZ, -R0 ;  /* 0x000000ffff037224 */ /* 0x000fe400078e0a00 */
[----:B------:R-:W-:-:S03]  /*0e00*/  IMAD.MOV R0, RZ, RZ, -R16 ;  /* 0x000000ffff007224 */ /* 0x000fc600078e0a10 */
[----:B------:R-:W-:Y:S01]  /*0e10*/  R2UR UR4, R3 ;  /* 0x00000000030472ca */ /* 0x000fe200000e0000 */
[----:B------:R-:W-:-:S05]  /*0e20*/  IMAD R0, R6, R0, R17 ;  /* 0x0000000006007224 */ /* 0x000fca00078e0211 */
[----:B------:R-:W-:-:S07]  /*0e30*/  R2UR UR42, R0 ;  /* 0x00000000002a72ca */ /* 0x000fce00000e0000 */
[----:B------:R-:W-:Y:S01]  /*0e40*/  UIMAD UR44, UR44, UR4, UR5 ;  /* 0x000000042c2c72a4 */ /* 0x000fe2000f8e0205 */
[----:B------:R-:W-:Y:S11]  /*0e50*/  @!P0 BRA `(.L_x_8) ;  /* 0x0000000000688947 */ /* 0x000ff60003800000 */
[----:B------:R-:W-:-:S06]  /*0e60*/  UISETP.NE.AND UP0, UPT, UR53, 0x2, UPT ;  /* 0x000000023500788c */ /* 0x000fcc000bf05270 */
[----:B------:R-:W-:-:S13]  /*0e70*/  PLOP3.LUT P1, PT, PT, PT, UP0, 0x80, 0x0 ;  /* 0x000000000000781c */ /* 0x000fda0003f2f008 */
[----:B------:R-:W-:Y:S05]  /*0e80*/  @!P1 BRA `(.L_x_9) ;  /* 0x0000000000449947 */ /* 0x000fea0003800000 */
[----:B------:R-:W-:-:S06]  /*0e90*/  UISETP.NE.AND UP0, UPT, UR53, 0x3, UPT ;  /* 0x000000033500788c */ /* 0x000fcc000bf05270 */
[----:B------:R-:W-:-:S13]  /*0ea0*/  PLOP3.LUT P1, PT, PT, PT, UP0, 0x80, 0x0 ;  /* 0x000000000000781c */ /* 0x000fda0003f2f008 */
[----:B------:R-:W-:Y:S05]  /*0eb0*/  @!P1 BRA `(.L_x_10) ;  /* 0x0000000000249947 */ /* 0x000fea0003800000 */
[----:B------:R-:W-:-:S06]  /*0ec0*/  UISETP.NE.AND UP0, UPT, UR53, 0x4, UPT ;  /* 0x000000043500788c */ /* 0x000fcc000bf05270 */
[----:B------:R-:W-:-:S13]  /*0ed0*/  PLOP3.LUT P1, PT, PT, PT, UP0, 0x80, 0x0 ;  /* 0x000000000000781c */ /* 0x000fda0003f2f008 */
[----:B------:R-:W-:Y:S05]  /*0ee0*/  @P1 BRA `(.L_x_11) ;  /* 0x0000000000541947 */ /* 0x000fea0003800000 */
[----:B------:R-:W-:Y:S02]  /*0ef0*/  UIADD3 UR4, UR45, -0x1, URZ ;  /* 0xffffffff2d047890 */ /* 0x000fe4000fffe03f */
[----:B------:R-:W-:Y:S02]  /*0f00*/  ULOP3.LUT UR45, UR45, 0x1, URZ, 0xc, !UPT ;  /* 0x000000012d2d7892 */ /* 0x000fe4000f8e0c3f */
[----:B------:R-:W-:-:S04]  /*0f10*/  ULOP3.LUT UR4, UR4, 0x2, URZ, 0xc0, !UPT ;  /* 0x0000000204047892 */ /* 0x000fc8000f8ec03f */
[----:B------:R-:W-:-:S04]  /*0f20*/  USHF.R.U32.HI UR4, URZ, 0x1, UR4 ;  /* 0x000000013f047899 */ /* 0x000fc80008011604 */
[----:B------:R-:W-:Y:S01]  /*0f30*/  ULOP3.LUT UR46, UR46, UR4, URZ, 0x3c, !UPT ;  /* 0x000000042e2e7292 */ /* 0x000fe2000f8e3c3f */
[----:B------:R-:W-:Y:S11]  /*0f40*/  BRA `(.L_x_11) ;  /* 0x00000000003c7947 */ /* 0x000ff60003800000 */
.L_x_10:
[----:B------:R-:W-:Y:S02]  /*0f50*/  ULOP3.LUT UP0, URZ, UR45, 0x2, URZ, 0xc0, !UPT ;  /* 0x000000022d3f7892 */ /* 0x000fe4000f80c03f */
[----:B------:R-:W-:Y:S02]  /*0f60*/  ULOP3.LUT UR45, UR45, 0x1, URZ, 0xc0, !UPT ;  /* 0x000000012d2d7892 */ /* 0x000fe4000f8ec03f */
[----:B------:R-:W-:-:S04]  /*0f70*/  USEL UR4, URZ, 0x1, UP0 ;  /* 0x000000013f047887 */ /* 0x000fc80008000000 */
[----:B------:R-:W-:Y:S01]  /*0f80*/  ULOP3.LUT UR46, UR46, UR4, URZ, 0x3c, !UPT ;  /* 0x000000042e2e7292 */ /* 0x000fe2000f8e3c3f */
[----:B------:R-:W-:Y:S11]  /*0f90*/  BRA `(.L_x_11) ;  /* 0x0000000000287947 */ /* 0x000ff60003800000 */
.L_x_9:
[----:B------:R-:W-:Y:S02]  /*0fa0*/  UIADD3 UR4, UR45, 0x1, URZ ;  /* 0x000000012d047890 */ /* 0x000fe4000fffe03f */
[----:B------:R-:W-:Y:S02]  /*0fb0*/  ULOP3.LUT UR45, UR45, 0x1, URZ, 0xc, !UPT ;  /* 0x000000012d2d7892 */ /* 0x000fe4000f8e0c3f */
[----:B------:R-:W-:-:S04]  /*0fc0*/  UISETP.GT.U32.AND UP0, UPT, UR4, 0x1, UPT ;  /* 0x000000010400788c */ /* 0x000fc8000bf04070 */
[----:B------:R-:W-:-:S04]  /*0fd0*/  USEL UR4, URZ, 0x1, !UP0 ;  /* 0x000000013f047887 */ /* 0x000fc8000c000000 */
[----:B------:R-:W-:Y:S01]  /*0fe0*/  ULOP3.LUT UR46, UR46, UR4, URZ, 0x3c, !UPT ;  /* 0x000000042e2e7292 */ /* 0x000fe2000f8e3c3f */
[----:B------:R-:W-:Y:S11]  /*0ff0*/  BRA `(.L_x_11) ;  /* 0x0000000000107947 */ /* 0x000ff60003800000 */
.L_x_8:
[----:B------:R-:W-:Y:S02]  /*1000*/  UISETP.GT.U32.AND UP0, UPT, UR45, 0x1, UPT ;  /* 0x000000012d00788c */ /* 0x000fe4000bf04070 */
[----:B------:R-:W-:Y:S02]  /*1010*/  ULOP3.LUT UR45, UR45, 0x1, URZ, 0xc0, !UPT ;  /* 0x000000012d2d7892 */ /* 0x000fe4000f8ec03f */
[----:B------:R-:W-:-:S04]  /*1020*/  USEL UR4, URZ, 0x1, !UP0 ;  /* 0x000000013f047887 */ /* 0x000fc8000c000000 */
[----:B------:R-:W-:-:S12]  /*1030*/  ULOP3.LUT UR46, UR46, UR4, URZ, 0x3c, !UPT ;  /* 0x000000042e2e7292 */ /* 0x000fd8000f8e3c3f */
.L_x_11:
[----:B------:R-:W-:Y:S05]  /*1040*/  @!P0 BRA `(.L_x_12) ;  /* 0x00000000003c8947 */ /* 0x000fea0003800000 */
        /* <DEDUP_REMOVED lines=9> */
[----:B------:R-:W-:Y:S01]  /*10e0*/  ULEA UR42, UR42, 0x3, 0x1 ;  /* 0x000000032a2a7891 */ /* 0x000fe2000f8e083f */
[----:B------:R-:W-:Y:S11]  /*10f0*/  BRA `(.L_x_15) ;  /* 0x0000000000147947 */ /* 0x000ff60003800000 */
.L_x_14:
[----:B------:R-:W-:Y:S01]  /*1100*/  ULEA UR42, UR42, 0x2, 0x1 ;  /* 0x000000022a2a7891 */ /* 0x000fe2000f8e083f */
[----:B------:R-:W-:Y:S11]  /*1110*/  BRA `(.L_x_15) ;  /* 0x00000000000c7947 */ /* 0x000ff60003800000 */
.L_x_13:
[----:B------:R-:W-:Y:S01]  /*1120*/  ULEA UR42, UR42, 0x1, 0x1 ;  /* 0x000000012a2a7891 */ /* 0x000fe2000f8e083f */
[----:B------:R-:W-:Y:S11]  /*1130*/  BRA `(.L_x_15) ;  /* 0x0000000000047947 */ /* 0x000ff60003800000 */
.L_x_12:
[----:B------:R-:W-:-:S12]  /*1140*/  USHF.L.U32 UR42, UR42, 0x1, URZ ;  /* 0x000000012a2a7899 */ /* 0x000fd8000800063f */
.L_x_15:
[----:B------:R-:W-:-:S04]  /*1150*/  ULOP3.LUT UR4, UR49, 0x1, URZ, 0xfc, !UPT ;  /* 0x0000000131047892 */ /* 0x000fc8000f8efc3f */
[----:B------:R-:W-:-:S06]  /*1160*/  UISETP.NE.AND UP0, UPT, UR4, 0x3, UPT ;  /* 0x000000030400788c */ /* 0x000fcc000bf05270 */
[----:B------:R-:W-:-:S13]  /*1170*/  PLOP3.LUT P0, PT, PT, PT, UP0, 0x80, 0x0 ;  /* 0x000000000000781c */ /* 0x000fda0003f0f008 */
[----:B------:R-:W-:Y:S05]  /*1180*/  @!P0 BRA `(.L_x_16) ;  /* 0x0000000000048947 */ /* 0x000fea0003800000 */
[----:B------:R-:W-:Y:S01]  /*1190*/  BPT.TRAP 0x1 ;  /* 0x000000040000795c */ /* 0x000fe20000300000 */
.L_x_16:
[----:B------:R-:W-:Y:S01]  /*11a0*/  ULEA UR5, UR45, UR50, 0x3 ;  /* 0x000000322d057291 */ /* 0x000fe2000f8e183f */
[----:B------:R-:W-:Y:S01]  /*11b0*/  IMAD.U32 R0, RZ, RZ, UR46 ;  /* 0x0000002eff007e24 */ /* 0x000fe2000f8e00ff */
[----:B------:R-:W-:-:S04]  /*11c0*/  ULOP3.LUT UR4, UR48, 0x1, URZ, 0xfc, !UPT ;  /* 0x0000000130047892 */ /* 0x000fc8000f8efc3f */
[----:B------:R-:W-:Y:S01]  /*11d0*/  SHF.L.U32 R0, R0, 0x1f, RZ ;  /* 0x0000001f00007819 */ /* 0x000fe200000006ff */
[----:B------:R-:W-:-:S03]  /*11e0*/  UISETP.NE.AND UP0, UPT, UR4, 0x3, UPT ;  /* 0x000000030400788c */ /* 0x000fc6000bf05270 */
[----:B------:R-:W1:Y:S03]  /*11f0*/  SYNCS.PHASECHK.TRANS64.TRYWAIT P1, [UR5+0x4a50], R0 ;  /* 0x004a5000ff0075a7 */ /* 0x000e660008020145 */
[----:B------:R-:W-:Y:S01]  /*1200*/  PLOP3.LUT P0, PT, PT, PT, UP0, 0x80, 0x0 ;  /* 0x000000000000781c */ /* 0x000fe20003f0f008 */
[----:B-1----:R-:W-:-:S12]  /*1210*/  @!P1 BRA `(.L_x_17) ;  /* 0x0000005000bc9947 */ /* 0x002fd80003800000 */
.L_x_107:
[----:B------:R-:W-:Y:S05]  /*1220*/  @!P0 BRA `(.L_x_18) ;  /* 0x0000000000048947 */ /* 0x000fea0003800000 */
[----:B------:R-:W-:Y:S01]  /*1230*/  BPT.TRAP 0x1 ;  /* 0x000000040000795c */ /* 0x000fe20000300000 */
.L_x_18:
[----:B------:R-:W-:Y:S01]  /*1240*/  ULEA UR11, UR47, UR50, 0x3 ;  /* 0x000000322f0b7291 */ /* 0x000fe2000f8e183f */
[----:B-1----:R-:W-:Y:S01]  /*1250*/  SHF.L.U32 R0, R18, 0x1f, RZ ;  /* 0x0000001f12007819 */ /* 0x002fe200000006ff */
[----:B------:R-:W-:Y:S01]  /*1260*/  UIADD3 UR9, UR50, 0x4a90, URZ ;  /* 0x00004a9032097890 */ /* 0x000fe2000fffe03f */
[----:B------:R-:W-:Y:S01]  /*1270*/  SHF.L.U32 R3, R64, 0x1f, RZ ;  /* 0x0000001f40037819 */ /* 0x000fe200000006ff */
[----:B------:R-:W-:Y:S02]  /*1280*/  ULEA UR4, UR53, 0xfffffff8, 0x3 ;  /* 0xfffffff835047891 */ /* 0x000fe4000f8e183f */
[----:B------:R-:W-:Y:S02]  /*1290*/  ULEA UR10, UR53, UR9, 0x3 ;  /* 0x00000009350a7291 */ /* 0x000fe4000f8e183f */
[----:B------:R-:W-:Y:S01]  /*12a0*/  ULOP3.LUT UR8, UR4, 0x8, URZ, 0xc, !UPT ;  /* 0x0000000804087892 */ /* 0x000fe2000f8e0c3f */
[----:B------:R-:W1:Y:S02]  /*12b0*/  SYNCS.PHASECHK.TRANS64.TRYWAIT P1, [UR11+0x4a00], R0 ;  /* 0x004a0000ff0075a7 */ /* 0x000e64000802014b */
[----:B-1----:R-:W-:Y:S09]  /*12c0*/  @!P1 BRA `(.L_x_19) ;  /* 0x0000005000a89947 */ /* 0x002ff20003800000 */
.L_x_108:
[----:B------:R-:W2:Y:S02]  /*12d0*/  SYNCS.PHASECHK.TRANS64.TRYWAIT P1, [UR10+-0x8], R3 ;  /* 0xfffff803ff0075a7 */ /* 0x000ea4000802014a */
[----:B--2---:R-:W-:Y:S05]  /*12e0*/  @!P1 BRA `(.L_x_20) ;  /* 0x0000005000b89947 */ /* 0x004fea0003800000 */
.L_x_109:
[----:B------:R-:W-:Y:S01]  /*12f0*/  ULEA UR6, UR47, UR54, 0x7 ;  /* 0x000000362f067291 */ /* 0x000fe2000f8e383f */
[----:B------:R-:W-:Y:S01]  /*1300*/  WARPGROUP.ARRIVE ;  /* 0x00000000000079c5 */ /* 0x000fe20000000000 */
[----:B------:R-:W-:Y:S01]  /*1310*/  ULEA UR4, UR45, UR52, 0x7 ;  /* 0x000000342d047291 */ /* 0x000fe2000f8e383f */
[----:B------:R-:W-:Y:S01]  /*1320*/  UMOV UR7, 0xc0000010 ;  /* 0xc000001000077882 */ /* 0x000fe20000000000 */
[----:B------:R-:W-:-:S07]  /*1330*/  UMOV UR5, 0xc0000010 ;  /* 0xc000001000057882 */ /* 0x000fce0000000000 */
[----:B------:R-:W-:Y:S01]  /*1340*/  HGMMA.64x64x16.F32.BF16 R24, gdesc[UR4], RZ, !UPT, gsb0 ;  /* 0x00e00000041879f0 */ /* 0x000fe2000c0018ff */
[----:B------:R-:W-:Y:S02]  /*1350*/  ULDC UR6, c[0x0][0x604] ;  /* 0x0001810000067ab9 */ /* 0x000fe40000000800 */
[----:B------:R-:W-:Y:S02]  /*1360*/  WARPGROUP.DEPBAR.LE gsb0, 0x0 ;  /* 0x00008000000079c5 */ /* 0x000fe40000010000 */
[----:B-1----:R-:W-:-:S04]  /*1370*/  FMNMX R3, R24, R25, !PT ;  /* 0x0000001918037209 */ /* 0x002fc80007800000 */
[----:B------:R-:W-:-:S04]  /*1380*/  FMNMX R0, R28, R3, !PT ;  /* 0x000000031c007209 */ /* 0x000fc80007800000 */
        /* <DEDUP_REMOVED lines=11> */
[----:B------:R-:W-:Y:S02]  /*1440*/  FMNMX R0, R52, R3, !PT ;  /* 0x0000000334007209 */ /* 0x000fe40007800000 */
[----:B------:R-:W-:Y:S02]  /*1450*/  FMNMX R3, R26, R27, !PT ;  /* 0x0000001b1a037209 */ /* 0x000fe40007800000 */
[----:B------:R-:W-:-:S05]  /*1460*/  FMNMX R5, R53, R0, !PT ;  /* 0x0000000035057209 */ /* 0x000fca0007800000 */
[----:B------:R-:W1:Y:S02]  /*1470*/  SHFL.BFLY PT, R0, R5, 0x1, 0x1f ;  /* 0x0c201f0005007f89 */ /* 0x000e6400000e0000 */
[----:B-1----:R-:W-:Y:S02]  /*1480*/  FMNMX R6, R5, R0, !PT ;  /* 0x0000000005067209 */ /* 0x002fe40007800000 */
[----:B------:R-:W-:-:S03]  /*1490*/  FMNMX R0, R30, R3, !PT ;  /* 0x000000031e007209 */ /* 0x000fc60007800000 */
[----:B------:R-:W1:Y:S01]  /*14a0*/  SHFL.BFLY PT, R7, R6, 0x2, 0x1f ;  /* 0x0c401f0006077f89 */ /* 0x000e6200000e0000 */
[----:B------:R-:W-:-:S04]  /*14b0*/  FMNMX R3, R31, R0, !PT ;  /* 0x000000001f037209 */ /* 0x000fc80007800000 */
[----:B------:R-:W-:-:S04]  /*14c0*/  FMNMX R0, R34, R3, !PT ;  /* 0x0000000322007209 */ /* 0x000fc80007800000 */
[----:B------:R-:W-:-:S04]  /*14d0*/  FMNMX R3, R35, R0, !PT ;  /* 0x0000000023037209 */ /* 0x000fc80007800000 */
[----:B------:R-:W-:-:S04]  /*14e0*/  FMNMX R0, R38, R3, !PT ;  /* 0x0000000326007209 */ /* 0x000fc80007800000 */
[----:B------:R-:W-:-:S04]  /*14f0*/  FMNMX R3, R39, R0, !PT ;  /* 0x0000000027037209 */ /* 0x000fc80007800000 */
[----:B------:R-:W-:Y:S02]  /*1500*/  FMNMX R0, R42, R3, !PT ;  /* 0x000000032a007209 */ /* 0x000fe40007800000 */
[----:B-1----:R-:W-:Y:S02]  /*1510*/  FMNMX R4, R6, R7, !PT ;  /* 0x0000000706047209 */ /* 0x002fe40007800000 */
[----:B------:R-:W-:Y:S02]  /*1520*/  FMNMX R3, R43, R0, !PT ;  /* 0x000000002b037209 */ /* 0x000fe40007800000 */
[----:B------:R-:W-:Y:S02]  /*1530*/  FSETP.NEU.AND P1, PT, R4, -INF , PT ;  /* 0xff8000000400780b */ /* 0x000fe40003f2d000 */
[----:B------:R-:W-:Y:S02]  /*1540*/  FMNMX R0, R46, R3, !PT ;  /* 0x000000032e007209 */ /* 0x000fe40007800000 */
[----:B------:R-:W-:-:S02]  /*1550*/  FSEL R5, R4, RZ, P1 ;  /* 0x000000ff04057208 */ /* 0x000fc40000800000 */
[----:B------:R-:W-:-:S03]  /*1560*/  FMNMX R3, R47, R0, !PT ;  /* 0x000000002f037209 */ /* 0x000fc60007800000 */
[----:B------:R-:W-:Y:S01]  /*1570*/  FMUL R6, R5, UR6 ;  /* 0x0000000605067c20 */ /* 0x000fe20008400000 */
[----:B------:R-:W-:-:S03]  /*1580*/  FMNMX R0, R50, R3, !PT ;  /* 0x0000000332007209 */ /* 0x000fc60007800000 */
[--C-:B------:R-:W-:Y:S01]  /*1590*/  FFMA R24, R24, UR6, -R6.reuse ;  /* 0x0000000618187c23 */ /* 0x100fe20008000806 */
[--C-:B------:R-:W-:Y:S01]  /*15a0*/  FFMA R25, R25, UR6, -R6.reuse ;  /* 0x0000000619197c23 */ /* 0x100fe20008000806 */
[----:B------:R-:W-:Y:S01]  /*15b0*/  FMNMX R3, R51, R0, !PT ;  /* 0x0000000033037209 */ /* 0x000fe20007800000 */
[--C-:B------:R-:W-:Y:S01]  /*15c0*/  FFMA R36, R36, UR6, -R6.reuse ;  /* 0x0000000624247c23 */ /* 0x100fe20008000806 */
[--C-:B------:R-:W-:Y:S01]  /*15d0*/  FFMA R33, R33, UR6, -R6.reuse ;  /* 0x0000000621217c23 */ /* 0x100fe20008000806 */
[----:B------:R-:W-:Y:S01]  /*15e0*/  FSETP.GEU.AND P5, PT, R24, -126, PT ;  /* 0xc2fc00001800780b */ /* 0x000fe20003fae000 */
[--C-:B------:R-:W-:Y:S01]  /*15f0*/  FFMA R28, R28, UR6, -R6.reuse ;  /* 0x000000061c1c7c23 */ /* 0x100fe20008000806 */
[----:B------:R-:W-:Y:S01]  /*1600*/  FSETP.GEU.AND P6, PT, R25, -126, PT ;  /* 0xc2fc00001900780b */ /* 0x000fe20003fce000 */
[--C-:B------:R-:W-:Y:S01]  /*1610*/  FFMA R32, R32, UR6, -R6.reuse ;  /* 0x0000000620207c23 */ /* 0x100fe20008000806 */
[----:B------:R-:W-:Y:S01]  /*1620*/  FMNMX R0, R54, R3, !PT ;  /* 0x0000000336007209 */ /* 0x000fe20007800000 */
[--C-:B------:R-:W-:Y:S01]  /*1630*/  FFMA R37, R37, UR6, -R6.reuse ;  /* 0x0000000625257c23 */ /* 0x100fe20008000806 */
[--C-:B------:R-:W-:Y:S01]  /*1640*/  FFMA R29, R29, UR6, -R6.reuse ;  /* 0x000000061d1d7c23 */ /* 0x100fe20008000806 */
[----:B------:R-:W-:Y:S01]  /*1650*/  FSETP.GEU.AND P4, PT, R33, -126, PT ;  /* 0xc2fc00002100780b */ /* 0x000fe20003f8e000 */
[--C-:B------:R-:W-:Y:S01]  /*1660*/  FFMA R45, R45, UR6, -R6.reuse ;  /* 0x000000062d2d7c23 */ /* 0x100fe20008000806 */
[----:B------:R-:W-:Y:S01]  /*1670*/  FMNMX R0, R55, R0, !PT ;  /* 0x0000000037007209 */ /* 0x000fe20007800000 */
[--C-:B------:R-:W-:Y:S01]  /*1680*/  FFMA R40, R40, UR6, -R6.reuse ;  /* 0x0000000628287c23 */ /* 0x100fe20008000806 */
[----:B------:R-:W-:Y:S01]  /*1690*/  FSETP.GEU.AND P3, PT, R28, -126, PT ;  /* 0xc2fc00001c00780b */ /* 0x000fe20003f6e000 */
[--C-:B------:R-:W-:Y:S01]  /*16a0*/  FFMA R44, R44, UR6, -R6.reuse ;  /* 0x000000062c2c7c23 */ /* 0x100fe20008000806 */
[----:B------:R-:W-:Y:S01]  /*16b0*/  @!P5 FMUL R24, R24, 0.5 ;  /* 0x3f0000001818d820 */ /* 0x000fe20000400000 */
[----:B------:R-:W1:Y:S01]  /*16c0*/  SHFL.BFLY PT, R3, R0, 0x1, 0x1f ;  /* 0x0c201f0000037f89 */ /* 0x000e6200000e0000 */
[----:B------:R-:W-:Y:S01]  /*16d0*/  @!P6 FMUL R25, R25, 0.5 ;  /* 0x3f0000001919e820 */ /* 0x000fe20000400000 */
[----:B------:R-:W-:Y:S01]  /*16e0*/  FSETP.GEU.AND P1, PT, R32, -126, PT ;  /* 0xc2fc00002000780b */ /* 0x000fe20003f2e000 */
[--C-:B------:R-:W-:Y:S01]  /*16f0*/  FFMA R48, R48, UR6, -R6.reuse ;  /* 0x0000000630307c23 */ /* 0x100fe20008000806 */
[----:B------:R-:W-:Y:S01]  /*1700*/  FSETP.GEU.AND P2, PT, R29, -126, PT ;  /* 0xc2fc00001d00780b */ /* 0x000fe20003f4e000 */
[----:B------:R-:W2:Y:S01]  /*1710*/  MUFU.EX2 R24, R24 ;  /* 0x0000001800187308 */ /* 0x000ea20000000800 */
[----:B------:R-:W-:Y:S01]  /*1720*/  @!P4 FMUL R33, R33, 0.5 ;  /* 0x3f0000002121c820 */ /* 0x000fe20000400000 */
[--C-:B------:R-:W-:Y:S01]  /*1730*/  FFMA R41, R41, UR6, -R6.reuse ;  /* 0x0000000629297c23 */ /* 0x100fe20008000806 */
[--C-:B------:R-:W-:Y:S01]  /*1740*/  FFMA R49, R49, UR6, -R6.reuse ;  /* 0x0000000631317c23 */ /* 0x100fe20008000806 */
[--C-:B------:R-:W-:Y:S01]  /*1750*/  FFMA R52, R52, UR6, -R6.reuse ;  /* 0x0000000634347c23 */ /* 0x100fe20008000806 */
[----:B------:R-:W-:Y:S01]  /*1760*/  @!P3 FMUL R28, R28, 0.5 ;  /* 0x3f0000001c1cb820 */ /* 0x000fe20000400000 */
[----:B------:R-:W-:-:S02]  /*1770*/  FFMA R53, R53, UR6, -R6 ;  /* 0x0000000635357c23 */ /* 0x000fc40008000806 */
[----:B------:R-:W3:Y:S02]  /*1780*/  MUFU.EX2 R25, R25 ;  /* 0x0000001900197308 */ /* 0x000ee40000000800 */
[----:B------:R-:W-:Y:S02]  /*1790*/  @!P1 FMUL R32, R32, 0.5 ;  /* 0x3f00000020209820 */ /* 0x000fe40000400000 */
[----:B------:R-:W-:-:S04]  /*17a0*/  @!P2 FMUL R29, R29, 0.5 ;  /* 0x3f0000001d1da820 */ /* 0x000fc80000400000 */
[----:B------:R-:W4:Y:S01]  /*17b0*/  MUFU.EX2 R33, R33 ;  /* 0x0000002100217308 */ /* 0x000f220000000800 */
[----:B--2---:R-:W-:Y:S01]  /*17c0*/  @!P5 FMUL R24, R24, R24 ;  /* 0x000000181818d220 */ /* 0x004fe20000400000 */
[----:B------:R-:W-:Y:S02]  /*17d0*/  FSETP.GEU.AND P5, PT, R36, -126, PT ;  /* 0xc2fc00002400780b */ /* 0x000fe40003fae000 */
[----:B-1----:R-:W-:-:S04]  /*17e0*/  FMNMX R3, R0, R3, !PT ;  /* 0x0000000300037209 */ /* 0x002fc80007800000 */
[----:B------:R-:W1:Y:S01]  /*17f0*/  MUFU.EX2 R28, R28 ;  /* 0x0000001c001c7308 */ /* 0x000e620000000800 */
[----:B---3--:R-:W-:Y:S01]  /*1800*/  @!P6 FMUL R25, R25, R25 ;  /* 0x000000191919e220 */ /* 0x008fe20000400000 */
[----:B------:R-:W-:Y:S01]  /*1810*/  FSETP.GEU.AND P6, PT, R37, -126, PT ;  /* 0xc2fc00002500780b */ /* 0x000fe20003fce000 */
[----:B------:R-:W2:Y:S04]  /*1820*/  SHFL.BFLY PT, R0, R3, 0x2, 0x1f ;  /* 0x0c401f0003007f89 */ /* 0x000ea800000e0000 */
[----:B------:R-:W-:Y:S01]  /*1830*/  @!P5 FMUL R36, R36, 0.5 ;  /* 0x3f0000002424d820 */ /* 0x000fe20000400000 */
[----:B------:R-:W3:Y:S01]  /*1840*/  MUFU.EX2 R32, R32 ;  /* 0x0000002000207308 */ /* 0x000ee20000000800 */
[----:B----4-:R-:W-:Y:S01]  /*1850*/  @!P4 FMUL R33, R33, R33 ;  /* 0x000000212121c220 */ /* 0x010fe20000400000 */
[----:B------:R-:W-:-:S05]  /*1860*/  FSETP.GEU.AND P4, PT, R45, -126, PT ;  /* 0xc2fc00002d00780b */ /* 0x000fca0003f8e000 */
[----:B------:R-:W-:Y:S01]  /*1870*/  @!P6 FMUL R37, R37, 0.5 ;  /* 0x3f0000002525e820 */ /* 0x000fe20000400000 */
[----:B------:R-:W4:Y:S01]  /*1880*/  MUFU.EX2 R36, R36 ;  /* 0x0000002400247308 */ /* 0x000f220000000800 */
[----:B-1----:R-:W-:Y:S01]  /*1890*/  @!P3 FMUL R28, R28, R28 ;  /* 0x0000001c1c1cb220 */ /* 0x002fe20000400000 */
[----:B------:R-:W-:-:S05]  /*18a0*/  FSETP.GEU.AND P3, PT, R40, -126, PT ;  /* 0xc2fc00002800780b */ /* 0x000fca0003f6e000 */
[----:B------:R-:W-:Y:S01]  /*18b0*/  @!P4 FMUL R45, R45, 0.5 ;  /* 0x3f0000002d2dc820 */ /* 0x000fe20000400000 */
[----:B------:R-:W1:Y:S01]  /*18c0*/  MUFU.EX2 R37, R37 ;  /* 0x0000002500257308 */ /* 0x000e620000000800 */
[----:B---3--:R-:W-:Y:S01]  /*18d0*/  @!P1 FMUL R32, R32, R32 ;  /* 0x0000002020209220 */ /* 0x008fe20000400000 */
[----:B------:R-:W-:Y:S02]  /*18e0*/  FSETP.GEU.AND P1, PT, R44, -126, PT ;  /* 0xc2fc00002c00780b */ /* 0x000fe40003f2e000 */
[----:B--2---:R-:W-:-:S03]  /*18f0*/  FMNMX R5, R3, R0, !PT ;  /* 0x0000000003057209 */ /* 0x004fc60007800000 */
[----:B------:R-:W-:Y:S01]  /*1900*/  @!P3 FMUL R40, R40, 0.5 ;  /* 0x3f0000002828b820 */ /* 0x000fe20000400000 */
[----:B------:R-:W2:Y:S01]  /*1910*/  MUFU.EX2 R29, R29 ;  /* 0x0000001d001d7308 */ /* 0x000ea20000000800 */
[----:B----4-:R-:W-:Y:S01]  /*1920*/  @!P5 FMUL R36, R36, R36 ;  /* 0x000000242424d220 */ /* 0x010fe20000400000 */
[----:B------:R-:W-:-:S04]  /*1930*/  FSETP.NEU.AND P5, PT, R5, -INF , PT ;  /* 0xff8000000500780b */ /* 0x000fc80003fad000 */
[----:B------:R-:W-:Y:S01]  /*1940*/  FSEL R0, R5, RZ, P5 ;  /* 0x000000ff05007208 */ /* 0x000fe20002800000 */
[----:B------:R-:W-:Y:S01]  /*1950*/  @!P1 FMUL R44, R44, 0.5 ;  /* 0x3f0000002c2c9820 */ /* 0x000fe20000400000 */
[----:B------:R-:W-:Y:S01]  /*1960*/  FSETP.GEU.AND P5, PT, R49, -126, PT ;  /* 0xc2fc00003100780b */ /* 0x000fe20003fae000 */
[----:B-1----:R-:W-:Y:S01]  /*1970*/  @!P6 FMUL R37, R37, R37 ;  /* 0x000000252525e220 */ /* 0x002fe20000400000 */
[----:B------:R-:W-:Y:S01]  /*1980*/  FSETP.GEU.AND P6, PT, R48, -126, PT ;  /* 0xc2fc00003000780b */ /* 0x000fe20003fce000 */
[----:B------:R-:W1:Y:S01]  /*1990*/  MUFU.EX2 R10, R45 ;  /* 0x0000002d000a7308 */ /* 0x000e620000000800 */
[----:B------:R-:W-:-:S04]  /*19a0*/  FMUL R0, R0, UR6 ;  /* 0x0000000600007c20 */ /* 0x000fc80008400000 */
[--C-:B------:R-:W-:Y:S01]  /*19b0*/  FFMA R27, R27, UR6, -R0.reuse ;  /* 0x000000061b1b7c23 */ /* 0x100fe20008000800 */
[----:B--2---:R-:W-:Y:S01]  /*19c0*/  @!P2 FMUL R29, R29, R29 ;  /* 0x0000001d1d1da220 */ /* 0x004fe20000400000 */
[----:B------:R-:W-:Y:S01]  /*19d0*/  FSETP.GEU.AND P2, PT, R41, -126, PT ;  /* 0xc2fc00002900780b */ /* 0x000fe20003f4e000 */
[----:B------:R-:W2:Y:S01]  /*19e0*/  MUFU.EX2 R7, R40 ;  /* 0x0000002800077308 */ /* 0x000ea20000000800 */
[--C-:B------:R-:W-:Y:S01]  /*19f0*/  FFMA R26, R26, UR6, -R0.reuse ;  /* 0x000000061a1a7c23 */ /* 0x100fe20008000800 */
[----:B------:R-:W-:Y:S01]  /*1a00*/  @!P5 FMUL R49, R49, 0.5 ;  /* 0x3f0000003131d820 */ /* 0x000fe20000400000 */
[--C-:B------:R-:W-:Y:S01]  /*1a10*/  FFMA R30, R30, UR6, -R0.reuse ;  /* 0x000000061e1e7c23 */ /* 0x100fe20008000800 */
[----:B------:R-:W-:Y:S01]  /*1a20*/  @!P6 FMUL R48, R48, 0.5 ;  /* 0x3f0000003030e820 */ /* 0x000fe20000400000 */
[--C-:B------:R-:W-:Y:S01]  /*1a30*/  FFMA R31, R31, UR6, -R0.reuse ;  /* 0x000000061f1f7c23 */ /* 0x100fe20008000800 */
[--C-:B------:R-:W-:Y:S01]  /*1a40*/  FFMA R34, R34, UR6, -R0.reuse ;  /* 0x0000000622227c23 */ /* 0x100fe20008000800 */
[--C-:B------:R-:W-:Y:S01]  /*1a50*/  FFMA R3, R38, UR6, -R0.reuse ;  /* 0x0000000626037c23 */ /* 0x100fe20008000800 */
[----:B------:R-:W3:Y:S01]  /*1a60*/  MUFU.EX2 R9, R44 ;  /* 0x0000002c00097308 */ /* 0x000ee20000000800 */
[----:B-1----:R-:W-:Y:S01]  /*1a70*/  @!P4 FMUL R10, R10, R10 ;  /* 0x0000000a0a0ac220 */ /* 0x002fe20000400000 */
[----:B------:R-:W-:Y:S01]  /*1a80*/  FSETP.GEU.AND P4, PT, R27, -126, PT ;  /* 0xc2fc00001b00780b */ /* 0x000fe20003f8e000 */
[--C-:B------:R-:W-:Y:S01]  /*1a90*/  FFMA R39, R39, UR6, -R0.reuse ;  /* 0x0000000627277c23 */ /* 0x100fe20008000800 */
[----:B------:R-:W-:Y:S01]  /*1aa0*/  @!P2 FMUL R41, R41, 0.5 ;  /* 0x3f0000002929a820 */ /* 0x000fe20000400000 */
[--C-:B------:R-:W-:Y:S01]  /*1ab0*/  FFMA R42, R42, UR6, -R0.reuse ;  /* 0x000000062a2a7c23 */ /* 0x100fe20008000800 */
[--C-:B------:R-:W-:Y:S01]  /*1ac0*/  FFMA R35, R35, UR6, -R0.reuse ;  /* 0x0000000623237c23 */ /* 0x100fe20008000800 */
[--C-:B------:R-:W-:Y:S01]  /*1ad0*/  FFMA R43, R43, UR6, -R0.reuse ;  /* 0x000000062b2b7c23 */ /* 0x100fe20008000800 */
[----:B------:R-:W1:Y:S01]  /*1ae0*/  MUFU.EX2 R11, R48 ;  /* 0x00000030000b7308 */ /* 0x000e620000000800 */
[----:B--2---:R-:W-:Y:S01]  /*1af0*/  @!P3 FMUL R7, R7, R7 ;  /* 0x000000070707b220 */ /* 0x004fe20000400000 */
[----:B------:R-:W-:Y:S01]  /*1b00*/  FSETP.GEU.AND P3, PT, R52, -126, PT ;  /* 0xc2fc00003400780b */ /* 0x000fe20003f6e000 */
[--C-:B------:R-:W-:Y:S01]  /*1b10*/  FFMA R46, R46, UR6, -R0.reuse ;  /* 0x000000062e2e7c23 */ /* 0x100fe20008000800 */
[--C-:B------:R-:W-:Y:S01]  /*1b20*/  FFMA R50, R50, UR6, -R0.reuse ;  /* 0x0000000632327c23 */ /* 0x100fe20008000800 */
[--C-:B------:R-:W-:Y:S01]  /*1b30*/  FFMA R51, R51, UR6, -R0.reuse ;  /* 0x0000000633337c23 */ /* 0x100fe20008000800 */
[--C-:B------:R-:W-:Y:S01]  /*1b40*/  FFMA R54, R54, UR6, -R0.reuse ;  /* 0x0000000636367c23 */ /* 0x100fe20008000800 */
[----:B------:R-:W-:Y:S01]  /*1b50*/  @!P4 FMUL R27, R27, 0.5 ;  /* 0x3f0000001b1bc820 */ /* 0x000fe20000400000 */
[----:B------:R-:W2:Y:S01]  /*1b60*/  MUFU.EX2 R8, R41 ;  /* 0x0000002900087308 */ /* 0x000ea20000000800 */
[----:B---3--:R-:W-:Y:S01]  /*1b70*/  @!P1 FMUL R9, R9, R9 ;  /* 0x0000000909099220 */ /* 0x008fe20000400000 */
[----:B------:R-:W-:Y:S01]  /*1b80*/  FSETP.GEU.AND P1, PT, R26, -126, PT ;  /* 0xc2fc00001a00780b */ /* 0x000fe20003f2e000 */
[--C-:B------:R-:W-:Y:S01]  /*1b90*/  FFMA R47, R47, UR6, -R0.reuse ;  /* 0x000000062f2f7c23 */ /* 0x100fe20008000800 */
[----:B------:R-:W-:-:S03]  /*1ba0*/  FFMA R0, R55, UR6, -R0 ;  /* 0x0000000637007c23 */ /* 0x000fc60008000800 */
[----:B------:R-:W-:Y:S01]  /*1bb0*/  @!P3 FMUL R52, R52, 0.5 ;  /* 0x3f0000003434b820 */ /* 0x000fe20000400000 */
[----:B------:R-:W3:Y:S01]  /*1bc0*/  MUFU.EX2 R6, R49 ;  /* 0x0000003100067308 */ /* 0x000ee20000000800 */
[----:B-1----:R-:W-:Y:S01]  /*1bd0*/  @!P6 FMUL R11, R11, R11 ;  /* 0x0000000b0b0be220 */ /* 0x002fe20000400000 */
[----:B------:R-:W-:-:S05]  /*1be0*/  FSETP.GEU.AND P6, PT, R30, -126, PT ;  /* 0xc2fc00001e00780b */ /* 0x000fca0003fce000 */
[----:B------:R-:W-:Y:S01]  /*1bf0*/  @!P1 FMUL R26, R26, 0.5 ;  /* 0x3f0000001a1a9820 */ /* 0x000fe20000400000 */
[----:B------:R-:W1:Y:S01]  /*1c00*/  MUFU.EX2 R13, R52 ;  /* 0x00000034000d7308 */ /* 0x000e620000000800 */
[----:B--2---:R-:W-:Y:S01]  /*1c10*/  @!P2 FMUL R8, R8, R8 ;  /* 0x000000080808a220 */ /* 0x004fe20000400000 */
[----:B------:R-:W-:-:S05]  /*1c20*/  FSETP.GEU.AND P2, PT, R53, -126, PT ;  /* 0xc2fc00003500780b */ /* 0x000fca0003f4e000 */
[----:B------:R-:W-:Y:S01]  /*1c30*/  @!P6 FMUL R30, R30, 0.5 ;  /* 0x3f0000001e1ee820 */ /* 0x000fe20000400000 */
[----:B------:R2:W4:Y:S01]  /*1c40*/  MUFU.EX2 R14, R26 ;  /* 0x0000001a000e7308 */ /* 0x0005220000000800 */
[----:B---3--:R-:W-:Y:S01]  /*1c50*/  @!P5 FMUL R6, R6, R6 ;  /* 0x000000060606d220 */ /* 0x008fe20000400000 */
[----:B------:R-:W-:-:S03]  /*1c60*/  FSETP.GEU.AND P5, PT, R31, -126, PT ;  /* 0xc2fc00001f00780b */ /* 0x000fc60003fae000 */
[----:B------:R-:W-:Y:S01]  /*1c70*/  FADD R41, R33, R6 ;  /* 0x0000000621297221 */ /* 0x000fe20000000000 */
[----:B------:R-:W-:Y:S01]  /*1c80*/  F2FP.BF16.F32.PACK_AB R68, R6, R11 ;  /* 0x0000000b0644723e */ /* 0x000fe200000010ff */
[----:B------:R-:W-:Y:S01]  /*1c90*/  @!P2 FMUL R53, R53, 0.5 ;  /* 0x3f0000003535a820 */ /* 0x000fe20000400000 */
[----:B------:R-:W3:Y:S01]  /*1ca0*/  MUFU.EX2 R27, R27 ;  /* 0x0000001b001b7308 */ /* 0x000ee20000000800 */
[----:B-1----:R-:W-:Y:S01]  /*1cb0*/  @!P3 FMUL R13, R13, R13 ;  /* 0x0000000d0d0db220 */ /* 0x002fe20000400000 */
[----:B------:R-:W-:Y:S01]  /*1cc0*/  FSETP.GEU.AND P3, PT, R34, -126, PT ;  /* 0xc2fc00002200780b */ /* 0x000fe20003f6e000 */
[----:B--2---:R-:W-:-:S04]  /*1cd0*/  FADD R26, R25, R8 ;  /* 0x00000008191a7221 */ /* 0x004fc80000000000 */
[----:B------:R-:W-:Y:S01]  /*1ce0*/  @!P5 FMUL R31, R31, 0.5 ;  /* 0x3f0000001f1fd820 */ /* 0x000fe20000400000 */
[----:B------:R1:W2:Y:S01]  /*1cf0*/  MUFU.EX2 R15, R30 ;  /* 0x0000001e000f7308 */ /* 0x0002a20000000800 */
[----:B----4-:R-:W-:Y:S01]  /*1d00*/  @!P1 FMUL R14, R14, R14 ;  /* 0x0000000e0e0e9220 */ /* 0x010fe20000400000 */
[----:B------:R-:W-:Y:S01]  /*1d10*/  FSETP.GEU.AND P1, PT, R3, -126, PT ;  /* 0xc2fc00000300780b */ /* 0x000fe20003f2e000 */
[----:B------:R-:W-:-:S04]  /*1d20*/  FADD R26, R26, R41 ;  /* 0x000000291a1a7221 */ /* 0x000fc80000000000 */
[----:B------:R-:W-:Y:S01]  /*1d30*/  @!P3 FMUL R34, R34, 0.5 ;  /* 0x3f0000002222b820 */ /* 0x000fe20000400000 */
[----:B------:R-:W4:Y:S01]  /*1d40*/  MUFU.EX2 R12, R53 ;  /* 0x00000035000c7308 */ /* 0x000f220000000800 */
[----:B---3--:R-:W-:Y:S01]  /*1d50*/  @!P4 FMUL R27, R27, R27 ;  /* 0x0000001b1b1bc220 */ /* 0x008fe20000400000 */
[----:B------:R-:W-:Y:S01]  /*1d60*/  FSETP.GEU.AND P4, PT, R39, -126, PT ;  /* 0xc2fc00002700780b */ /* 0x000fe20003f8e000 */
[----:B-1----:R-:W-:-:S04]  /*1d70*/  FADD R30, R28, R9 ;  /* 0x000000091c1e7221 */ /* 0x002fc80000000000 */
[----:B------:R-:W-:Y:S01]  /*1d80*/  @!P1 FMUL R3, R3, 0.5 ;  /* 0x3f00000003039820 */ /* 0x000fe20000400000 */
[----:B------:R-:W1:Y:S01]  /*1d90*/  MUFU.EX2 R20, R31 ;  /* 0x0000001f00147308 */ /* 0x000e620000000800 */
[----:B--2---:R-:W-:Y:S01]  /*1da0*/  @!P6 FMUL R15, R15, R15 ;  /* 0x0000000f0f0fe220 */ /* 0x004fe20000400000 */
[----:B------:R-:W-:-:S05]  /*1db0*/  FSETP.GEU.AND P6, PT, R42, -126, PT ;  /* 0xc2fc00002a00780b */ /* 0x000fca0003fce000 */
[----:B------:R-:W-:Y:S01]  /*1dc0*/  @!P4 FMUL R39, R39, 0.5 ;  /* 0x3f0000002727c820 */ /* 0x000fe20000400000 */
[----:B------:R2:W3:Y:S01]  /*1dd0*/  MUFU.EX2 R21, R34 ;  /* 0x0000002200157308 */ /* 0x0004e20000000800 */
[----:B----4-:R-:W-:Y:S01]  /*1de0*/  @!P2 FMUL R12, R12, R12 ;  /* 0x0000000c0c0ca220 */ /* 0x010fe20000400000 */
[----:B------:R-:W-:-:S03]  /*1df0*/  FSETP.GEU.AND P2, PT, R35, -126, PT ;  /* 0xc2fc00002300780b */ /* 0x000fc60003f4e000 */
[----:B------:R-:W-:Y:S01]  /*1e00*/  FADD R45, R37, R12 ;  /* 0x0000000c252d7221 */ /* 0x000fe20000000000 */
[----:B------:R-:W-:Y:S01]  /*1e10*/  F2FP.BF16.F32.PACK_AB R70, R12, R13 ;  /* 0x0000000d0c46723e */ /* 0x000fe200000010ff */
[----:B------:R-:W-:Y:S01]  /*1e20*/  @!P6 FMUL R42, R42, 0.5 ;  /* 0x3f0000002a2ae820 */ /* 0x000fe20000400000 */
[----:B------:R4:W5:Y:S01]  /*1e30*/  MUFU.EX2 R31, R3 ;  /* 0x00000003001f7308 */ /* 0x0009620000000800 */
[----:B-1----:R-:W-:Y:S01]  /*1e40*/  @!P5 FMUL R20, R20, R20 ;  /* 0x000000141414d220 */ /* 0x002fe20000400000 */
[----:B------:R-:W-:Y:S01]  /*1e50*/  FSETP.GEU.AND P5, PT, R43, -126, PT ;  /* 0xc2fc00002b00780b */ /* 0x000fe20003fae000 */
[----:B--2---:R-:W-:-:S04]  /*1e60*/  FADD R34, R29, R10 ;  /* 0x0000000a1d227221 */ /* 0x004fc80000000000 */
[----:B------:R-:W-:Y:S01]  /*1e70*/  @!P2 FMUL R35, R35, 0.5 ;  /* 0x3f0000002323a820 */ /* 0x000fe20000400000 */
[----:B------:R-:W1:Y:S01]  /*1e80*/  MUFU.EX2 R40, R39 ;  /* 0x0000002700287308 */ /* 0x000e620000000800 */
[----:B---3--:R-:W-:Y:S01]  /*1e90*/  @!P3 FMUL R21, R21, R21 ;  /* 0x000000151515b220 */ /* 0x008fe20000400000 */
[----:B------:R-:W-:Y:S01]  /*1ea0*/  FSETP.GEU.AND P3, PT, R46, -126, PT ;  /* 0xc2fc00002e00780b */ /* 0x000fe20003f6e000 */
[----:B----4-:R-:W-:Y:S01]  /*1eb0*/  FADD R3, R24, R7 ;  /* 0x0000000718037221 */ /* 0x010fe20000000000 */
[----:B------:R-:W-:Y:S01]  /*1ec0*/  FADD R45, R34, R45 ;  /* 0x0000002d222d7221 */ /* 0x000fe20000000000 */
[----:B------:R-:W-:Y:S02]  /*1ed0*/  F2FP.BF16.F32.PACK_AB R24, R25, R24 ;  /* 0x000000181918723e */ /* 0x000fe400000010ff */
[----:B------:R-:W-:Y:S01]  /*1ee0*/  @!P5 FMUL R43, R43, 0.5 ;  /* 0x3f0000002b2bd820 */ /* 0x000fe20000400000 */
[----:B------:R2:W3:Y:S01]  /*1ef0*/  MUFU.EX2 R23, R42 ;  /* 0x0000002a00177308 */ /* 0x0004e20000000800 */
[----:B-----5:R-:W-:Y:S01]  /*1f00*/  @!P1 FMUL R31, R31, R31 ;  /* 0x0000001f1f1f9220 */ /* 0x020fe20000400000 */
[----:B------:R-:W-:Y:S01]  /*1f10*/  FSETP.GEU.AND P1, PT, R50, -126, PT ;  /* 0xc2fc00003200780b */ /* 0x000fe20003f2e000 */
[----:B------:R-:W-:Y:S01]  /*1f20*/  FADD R26, R26, R45 ;  /* 0x0000002d1a1a7221 */ /* 0x000fe20000000000 */
[----:B------:R-:W-:-:S03]  /*1f30*/  F2FP.BF16.F32.PACK_AB R25, R27, R14 ;  /* 0x0000000e1b19723e */ /* 0x000fc600000010ff */
[----:B------:R-:W-:Y:S01]  /*1f40*/  @!P3 FMUL R46, R46, 0.5 ;  /* 0x3f0000002e2eb820 */ /* 0x000fe20000400000 */
[----:B------:R-:W4:Y:S01]  /*1f50*/  MUFU.EX2 R38, R35 ;  /* 0x0000002300267308 */ /* 0x000f220000000800 */
[----:B-1----:R-:W-:Y:S01]  /*1f60*/  @!P4 FMUL R40, R40, R40 ;  /* 0x000000282828c220 */ /* 0x002fe20000400000 */
[----:B------:R-:W-:Y:S01]  /*1f70*/  FSETP.GEU.AND P4, PT, R51, -126, PT ;  /* 0xc2fc00003300780b */ /* 0x000fe20003f8e000 */
[----:B--2---:R-:W-:-:S04]  /*1f80*/  FADD R42, R32, R11 ;  /* 0x0000000b202a7221 */ /* 0x004fc80000000000 */
[----:B------:R-:W-:Y:S01]  /*1f90*/  @!P1 FMUL R50, R50, 0.5 ;  /* 0x3f00000032329820 */ /* 0x000fe20000400000 */
[----:B------:R1:W2:Y:S01]  /*1fa0*/  MUFU.EX2 R44, R43 ;  /* 0x0000002b002c7308 */ /* 0x0002a20000000800 */
[----:B---3--:R-:W-:Y:S01]  /*1fb0*/  @!P6 FMUL R23, R23, R23 ;  /* 0x000000171717e220 */ /* 0x008fe20000400000 */
[----:B------:R-:W-:Y:S01]  /*1fc0*/  FSETP.GEU.AND P6, PT, R54, -126, PT ;  /* 0xc2fc00003600780b */ /* 0x000fe20003fce000 */
[----:B------:R-:W-:-:S04]  /*1fd0*/  FADD R3, R3, R42 ;  /* 0x0000002a03037221 */ /* 0x000fc80000000000 */
[----:B------:R-:W-:Y:S01]  /*1fe0*/  @!P4 FMUL R51, R51, 0.5 ;  /* 0x3f0000003333c820 */ /* 0x000fe20000400000 */
[----:B------:R-:W3:Y:S01]  /*1ff0*/  MUFU.EX2 R46, R46 ;  /* 0x0000002e002e7308 */ /* 0x000ee20000000800 */
[----:B----4-:R-:W-:Y:S01]  /*2000*/  @!P2 FMUL R38, R38, R38 ;  /* 0x000000262626a220 */ /* 0x010fe20000400000 */
[----:B------:R-:W-:Y:S01]  /*2010*/  FSETP.GEU.AND P2, PT, R47, -126, PT ;  /* 0xc2fc00002f00780b */ /* 0x000fe20003f4e000 */
[----:B-1----:R-:W-:-:S04]  /*2020*/  FADD R43, R36, R13 ;  /* 0x0000000d242b7221 */ /* 0x002fc80000000000 */
[----:B------:R-:W-:Y:S01]  /*2030*/  @!P6 FMUL R54, R54, 0.5 ;  /* 0x3f0000003636e820 */ /* 0x000fe20000400000 */
[----:B------:R-:W1:Y:S01]  /*2040*/  MUFU.EX2 R50, R50 ;  /* 0x0000003200327308 */ /* 0x000e620000000800 */
[----:B--2---:R-:W-:Y:S01]  /*2050*/  @!P5 FMUL R44, R44, R44 ;  /* 0x0000002c2c2cd220 */ /* 0x004fe20000400000 */
[----:B------:R-:W-:Y:S01]  /*2060*/  FSETP.GEU.AND P5, PT, R0, -126, PT ;  /* 0xc2fc00000000780b */ /* 0x000fe20003fae000 */
[----:B------:R-:W-:Y:S02]  /*2070*/  FADD R30, R30, R43 ;  /* 0x0000002b1e1e7221 */ /* 0x000fe40000000000 */
[----:B------:R-:W-:Y:S01]  /*2080*/  FADD R34, R27, R44 ;  /* 0x0000002c1b227221 */ /* 0x000fe20000000000 */
[----:B------:R-:W-:Y:S01]  /*2090*/  F2FP.BF16.F32.PACK_AB R27, R20, R15 ;  /* 0x0000000f141b723e */ /* 0x000fe200000010ff */
[----:B------:R-:W-:Y:S01]  /*20a0*/  @!P2 FMUL R47, R47, 0.5 ;  /* 0x3f0000002f2fa820 */ /* 0x000fe20000400000 */
[----:B------:R-:W2:Y:S01]  /*20b0*/  MUFU.EX2 R51, R51 ;  /* 0x0000003300337308 */ /* 0x000ea20000000800 */
[----:B------:R-:W-:Y:S01]  /*20c0*/  FADD R3, R3, R30 ;  /* 0x0000001e03037221 */ /* 0x000fe20000000000 */
[----:B------:R-:W-:-:S02]  /*20d0*/  IMAD.U32 R30, RZ, RZ, UR8 ;  /* 0x00000008ff1e7e24 */ /* 0x000fc4000f8e00ff */
[----:B---3--:R-:W-:Y:S01]  /*20e0*/  @!P3 FMUL R46, R46, R46 ;  /* 0x0000002e2e2eb220 */ /* 0x008fe20000400000 */
[----:B------:R-:W-:Y:S01]  /*20f0*/  UIADD3 UR8, UR47, 0x1, URZ ;  /* 0x000000012f087890 */ /* 0x000fe2000fffe03f */
[----:B------:R3:W-:Y:S01]  /*2100*/  SYNCS.ARRIVE.TRANS64.A1T0 RZ, [R30+UR9], RZ ;  /* 0x000000ff1eff79a7 */ /* 0x0007e20008100009 */
[----:B------:R-:W-:Y:S01]  /*2110*/  @!P5 FMUL R0, R0, 0.5 ;  /* 0x3f0000000000d820 */ /* 0x000fe20000400000 */
[----:B------:R4:W5:Y:S01]  /*2120*/  MUFU.EX2 R35, R47 ;  /* 0x0000002f00237308 */ /* 0x0009620000000800 */
[----:B-1----:R-:W-:Y:S01]  /*2130*/  @!P1 FMUL R50, R50, R50 ;  /* 0x0000003232329220 */ /* 0x002fe20000400000 */
[----:B------:R-:W-:Y:S01]  /*2140*/  FADD R41, R15, R46 ;  /* 0x0000002e0f297221 */ /* 0x000fe20000000000 */
[----:B------:R-:W-:Y:S02]  /*2150*/  UISETP.NE.AND UP0, UPT, UR8, 0x5, UPT ;  /* 0x000000050800788c */ /* 0x000fe4000bf05270 */
[----:B------:R-:W-:Y:S01]  /*2160*/  FADD R43, R21, R50 ;  /* 0x00000032152b7221 */ /* 0x000fe20000000000 */
[----:B---3--:R-:W-:Y:S01]  /*2170*/  F2FP.BF16.F32.PACK_AB R30, R37, R36 ;  /* 0x00000024251e723e */ /* 0x008fe200000010ff */
[----:B------:R-:W-:Y:S01]  /*2180*/  USEL UR6, URZ, 0x1, UP0 ;  /* 0x000000013f067887 */ /* 0x000fe20008000000 */
[----:B------:R-:W1:Y:S01]  /*2190*/  MUFU.EX2 R54, R54 ;  /* 0x0000003600367308 */ /* 0x000e620000000800 */
[----:B--2---:R-:W-:Y:S01]  /*21a0*/  @!P4 FMUL R51, R51, R51 ;  /* 0x000000333333c220 */ /* 0x004fe20000400000 */
[----:B------:R-:W-:-:S03]  /*21b0*/  USEL UR8, UR8, URZ, UP0 ;  /* 0x0000003f08087287 */ /* 0x000fc60008000000 */
[----:B----4-:R-:W-:Y:S01]  /*21c0*/  FADD R47, R38, R51 ;  /* 0x00000033262f7221 */ /* 0x010fe20000000000 */
[----:B------:R-:W-:Y:S02]  /*21d0*/  LOP3.LUT R18, R18, UR6, RZ, 0x3c, !PT ;  /* 0x0000000612127c12 */ /* 0x000fe4000f8e3cff */
[----:B------:R2:W3:Y:S01]  /*21e0*/  MUFU.EX2 R39, R0 ;  /* 0x0000000000277308 */ /* 0x0004e20000000800 */
[----:B-----5:R-:W-:Y:S01]  /*21f0*/  @!P2 FMUL R35, R35, R35 ;  /* 0x000000232323a220 */ /* 0x020fe20000400000 */
[----:B------:R-:W-:Y:S01]  /*2200*/  FADD R34, R34, R47 ;  /* 0x0000002f22227221 */ /* 0x000fe20000000000 */
[----:B------:R-:W-:Y:S02]  /*2210*/  F2FP.BF16.F32.PACK_AB R69, R51, R50 ;  /* 0x000000323345723e */ /* 0x000fe400000010ff */
[----:B------:R-:W-:Y:S01]  /*2220*/  FADD R42, R20, R35 ;  /* 0x00000023142a7221 */ /* 0x000fe20000000000 */
[----:B------:R-:W-:Y:S01]  /*2230*/  F2FP.BF16.F32.PACK_AB R35, R35, R46 ;  /* 0x0000002e2323723e */ /* 0x000fe200000010ff */
[----:B-1----:R-:W-:Y:S01]  /*2240*/  @!P6 FMUL R54, R54, R54 ;  /* 0x000000363636e220 */ /* 0x002fe20000400000 */
[----:B--2---:R-:W-:-:S03]  /*2250*/  FADD R0, R14, R23 ;  /* 0x000000170e007221 */ /* 0x004fc60000000000 */
[----:B------:R-:W-:Y:S01]  /*2260*/  FADD R48, R31, R54 ;  /* 0x000000361f307221 */ /* 0x000fe20000000000 */
[----:B------:R-:W-:Y:S01]  /*2270*/  FADD R0, R0, R43 ;  /* 0x0000002b00007221 */ /* 0x000fe20000000000 */
[----:B------:R-:W-:Y:S01]  /*2280*/  F2FP.BF16.F32.PACK_AB R31, R40, R31 ;  /* 0x0000001f281f723e */ /* 0x000fe200000010ff */
[----:B---3--:R-:W-:Y:S01]  /*2290*/  @!P5 FMUL R39, R39, R39 ;  /* 0x000000272727d220 */ /* 0x008fe20000400000 */
[----:B------:R-:W-:-:S03]  /*22a0*/  FADD R41, R41, R48 ;  /* 0x0000003029297221 */ /* 0x000fc60000000000 */
[----:B------:R-:W-:Y:S01]  /*22b0*/  FADD R49, R40, R39 ;  /* 0x0000002728317221 */ /* 0x000fe20000000000 */
[----:B------:R-:W-:Y:S01]  /*22c0*/  FADD R41, R0, R41 ;  /* 0x0000002900297221 */ /* 0x000fe20000000000 */
[----:B------:R-:W-:Y:S01]  /*22d0*/  FADD R0, R3, R26 ;  /* 0x0000001a03007221 */ /* 0x000fe20000000000 */
[----:B------:R-:W-:Y:S01]  /*22e0*/  F2FP.BF16.F32.PACK_AB R26, R29, R28 ;  /* 0x0000001c1d1a723e */ /* 0x000fe200000010ff */
[----:B------:R-:W-:Y:S01]  /*22f0*/  FADD R49, R42, R49 ;  /* 0x000000312a317221 */ /* 0x000fe20000000000 */
[----:B------:R-:W-:Y:S02]  /*2300*/  F2FP.BF16.F32.PACK_AB R28, R33, R32 ;  /* 0x00000020211c723e */ /* 0x000fe400000010ff */
[----:B------:R-:W-:Y:S01]  /*2310*/  F2FP.BF16.F32.PACK_AB R32, R8, R7 ;  /* 0x000000070820723e */ /* 0x000fe200000010ff */
[----:B------:R-:W-:Y:S01]  /*2320*/  FADD R34, R34, R49 ;  /* 0x0000003122227221 */ /* 0x000fe20000000000 */
[----:B------:R-:W-:Y:S02]  /*2330*/  F2FP.BF16.F32.PACK_AB R29, R38, R21 ;  /* 0x00000015261d723e */ /* 0x000fe400000010ff */
[----:B------:R-:W-:Y:S01]  /*2340*/  F2FP.BF16.F32.PACK_AB R33, R44, R23 ;  /* 0x000000172c21723e */ /* 0x000fe200000010ff */
[----:B------:R-:W-:Y:S01]  /*2350*/  FADD R3, R41, R34 ;  /* 0x0000002229037221 */ /* 0x000fe20000000000 */
[----:B------:R-:W-:Y:S01]  /*2360*/  F2FP.BF16.F32.PACK_AB R34, R10, R9 ;  /* 0x000000090a22723e */ /* 0x000fe200000010ff */
[----:B------:R-:W-:Y:S06]  /*2370*/  @!P0 BRA `(.L_x_21) ;  /* 0x0000000000048947 */ /* 0x000fec0003800000 */
[----:B------:R-:W-:Y:S01]  /*2380*/  BPT.TRAP 0x1 ;  /* 0x000000040000795c */ /* 0x000fe20000300000 */
.L_x_21:
[----:B------:R-:W-:Y:S01]  /*2390*/  ULEA UR6, UR8, UR50, 0x3 ;  /* 0x0000003208067291 */ /* 0x000fe2000f8e183f */
[----:B------:R-:W-:-:S08]  /*23a0*/  SHF.L.U32 R6, R18, 0x1f, RZ ;  /* 0x0000001f12067819 */ /* 0x000fd000000006ff */
[----:B------:R-:W1:Y:S02]  /*23b0*/  SYNCS.PHASECHK.TRANS64.TRYWAIT P1, [UR6+0x4a00], R6 ;  /* 0x004a0006ff0075a7 */ /* 0x000e640008020146 */
[----:B-1----:R-:W-:Y:S05]  /*23c0*/  @!P1 BRA `(.L_x_22) ;  /* 0x0000004000989947 */ /* 0x002fea0003800000 */
.L_x_110:
[----:B------:R-:W-:Y:S01]  /*23d0*/  ULEA UR9, UR8, UR51, 0x7 ;  /* 0x0000003308097291 */ /* 0x000fe2000f8e383f */
[----:B------:R-:W-:Y:S01]  /*23e0*/  WARPGROUP.ARRIVE ;  /* 0x00000000000079c5 */ /* 0x000fe20000000000 */
[----:B------:R-:W-:Y:S01]  /*23f0*/  UMOV UR7, 0xc0000010 ;  /* 0xc000001000077882 */ /* 0x000fe20000000000 */
[----:B------:R-:W-:-:S04]  /*2400*/  F2FP.BF16.F32.PACK_AB R71, R39, R54 ;  /* 0x000000362747723e */ /* 0x000fc800000010ff */
[----:B------:R-:W-:Y:S02]  /*2410*/  UMOV UR6, UR9 ;  /* 0x0000000900067c82 */ /* 0x000fe40008000000 */
[----:B------:R-:W-:Y:S01]  /*2420*/  HGMMA.64x16x16.F32.BF16 R56, R24, gdesc[UR4].tnspB, RZ, !UPT, gsb0 ;  /* 0x4020000418387df0 */ /* 0x000fe2000c0018ff */
[----:B------:R-:W-:Y:S01]  /*2430*/  UIADD3 UR6, UR9, 0x20, URZ ;  /* 0x0000002009067890 */ /* 0x000fe2000fffe03f */
[----:B------:R-:W-:Y:S01]  /*2440*/  UMOV UR7, 0xc0000010 ;  /* 0xc000001000077882 */ /* 0x000fe20000000000 */
[----:B------:R-:W-:Y:S02]  /*2450*/  WARPGROUP.DEPBAR.LE gsb0, 0x0 ;  /* 0x00008000000079c5 */ /* 0x000fe40000010000 */
[----:B------:R-:W-:-:S06]  /*2460*/  WARPGROUP.ARRIVE ;  /* 0x00000000000079c5 */ /* 0x000fcc0000000000 */
[----:B------:R-:W-:Y:S01]  /*2470*/  HGMMA.64x16x16.F32.BF16 R56, R28, gdesc[UR4].tnspB, R56, gsb0 ;  /* 0x402000041c387df0 */ /* 0x000fe20008001838 */
        /* <DEDUP_REMOVED lines=9> */
[----:B------:R-:W-:Y:S03]  /*2510*/  HGMMA.64x16x16.F32.BF16 R56, R68, gdesc[UR4].tnspB, R56, gsb0 ;  /* 0x4020000444387df0 */ /* 0x000fe60008001838 */
[----:B------:R-:W-:Y:S02]  /*2520*/  WARPGROUP.DEPBAR.LE gsb0, 0x0 ;  /* 0x00008000000079c5 */ /* 0x000fe40000010000 */
[----:B------:R-:W-:Y:S05]  /*2530*/  @!P0 BRA `(.L_x_23) ;  /* 0x0000000000048947 */ /* 0x000fea0003800000 */
[----:B------:R-:W-:Y:S01]  /*2540*/  BPT.TRAP 0x1 ;  /* 0x000000040000795c */ /* 0x000fe20000300000 */
.L_x_23:
[----:B------:R-:W-:Y:S02]  /*2550*/  UISETP.GT.U32.AND UP0, UPT, UR48, 0x1, UPT ;  /* 0x000000013000788c */ /* 0x000fe4000bf04070 */
[----:B------:R-:W-:-:S04]  /*2560*/  UIADD3 UR6, UR11, 0x4a28, URZ ;  /* 0x00004a280b067890 */ /* 0x000fc8000fffe03f */
[----:B------:R-:W-:Y:S01]  /*2570*/  PLOP3.LUT P1, PT, PT, PT, UP0, 0x80, 0x0 ;  /* 0x000000000000781c */ /* 0x000fe20003f2f008 */
[----:B------:R-:W-:-:S09]  /*2580*/  UPRMT UR6, URZ, 0x654, UR6 ;  /* 0x000006543f067896 */ /* 0x000fd20008000006 */
[----:B------:R-:W-:Y:S03]  /*2590*/  SYNCS.ARRIVE.TRANS64.RED.A1T0 RZ, [UR6], RZ ;  /* 0x000000ffffff79a7 */ /* 0x000fe60008100406 */
[----:B------:R-:W-:Y:S05]  /*25a0*/  @P1 BRA `(.L_x_24) ;  /* 0x0000000000041947 */ /* 0x000fea0003800000 */
[----:B------:R-:W-:Y:S01]  /*25b0*/  BPT.TRAP 0x1 ;  /* 0x000000040000795c */ /* 0x000fe20000300000 */
.L_x_24:
[----:B-1----:R-:W1:Y:S01]  /*25c0*/  LDC R6, c[0x0][0x28c] ;  /* 0x0000a300ff067b82 */ /* 0x002e620000000800 */
[----:B------:R-:W-:-:S04]  /*25d0*/  UIADD3 UR47, UR8, 0x1, URZ ;  /* 0x00000001082f7890 */ /* 0x000fc8000fffe03f */
[----:B------:R-:W-:-:S04]  /*25e0*/  UISETP.NE.AND UP0, UPT, UR47, 0x5, UPT ;  /* 0x000000052f00788c */ /* 0x000fc8000bf05270 */
[----:B------:R-:W-:Y:S02]  /*25f0*/  USEL UR6, URZ, 0x1, UP0 ;  /* 0x000000013f067887 */ /* 0x000fe40008000000 */
[----:B------:R-:W-:-:S04]  /*2600*/  USEL UR47, UR47, URZ, UP0 ;  /* 0x0000003f2f2f7287 */ /* 0x000fc80008000000 */
[----:B------:R-:W-:Y:S02]  /*2610*/  LOP3.LUT R18, R18, UR6, RZ, 0x3c, !PT ;  /* 0x0000000612127c12 */ /* 0x000fe4000f8e3cff */
[----:B-1----:R-:W-:-:S13]  /*2620*/  ISETP.GE.AND P2, PT, R6, 0x41, PT ;  /* 0x000000410600780c */ /* 0x002fda0003f46270 */
[----:B------:R-:W-:Y:S05]  /*2630*/  @!P2 BRA `(.L_x_25) ;  /* 0x0000001400a0a947 */ /* 0x000fea0003800000 */
[----:B------:R-:W-:Y:S01]  /*2640*/  VIADD R6, R6, 0x3f ;  /* 0x0000003f06067836 */ /* 0x000fe20000000000 */
[----:B------:R-:W-:Y:S01]  /*2650*/  MOV R11, R5 ;  /* 0x00000005000b7202 */ /* 0x000fe20000000f00 */
[----:B------:R-:W-:Y:S01]  /*2660*/  IMAD.MOV.U32 R9, RZ, RZ, R4 ;  /* 0x000000ffff097224 */ /* 0x000fe200078e0004 */
[----:B------:R-:W-:Y:S02]  /*2670*/  ULDC UR11, c[0x0][0x604] ;  /* 0x00018100000b7ab9 */ /* 0x000fe40000000800 */
[----:B------:R-:W-:-:S04]  /*2680*/  SHF.R.S32.HI R7, RZ, 0x1f, R6 ;  /* 0x0000001fff077819 */ /* 0x000fc80000011406 */
[----:B------:R-:W-:-:S04]  /*2690*/  LEA.HI R7, R7, R6, RZ, 0x6 ;  /* 0x0000000607077211 */ /* 0x000fc800078f30ff */
[----:B------:R-:W-:-:S07]  /*26a0*/  SHF.R.S32.HI R7, RZ, 0x6, R7 ;  /* 0x00000006ff077819 */ /* 0x000fce0000011407 */
.L_x_36:
[----:B------:R-:W-:Y:S05]  /*26b0*/  @!P0 BRA `(.L_x_26) ;  /* 0x0000000000048947 */ /* 0x000fea0003800000 */
[----:B------:R-:W-:Y:S01]  /*26c0*/  BPT.TRAP 0x1 ;  /* 0x000000040000795c */ /* 0x000fe20000300000 */
.L_x_26:
[----:B------:R-:W-:Y:S01]  /*26d0*/  ULEA UR6, UR47, UR50, 0x3 ;  /* 0x000000322f067291 */ /* 0x000fe2000f8e183f */
[----:B------:R-:W-:-:S08]  /*26e0*/  SHF.L.U32 R4, R18, 0x1f, RZ ;  /* 0x0000001f12047819 */ /* 0x000fd000000006ff */
[----:B------:R-:W1:Y:S02]  /*26f0*/  SYNCS.PHASECHK.TRANS64.TRYWAIT P2, [UR6+0x4a00], R4 ;  /* 0x004a0004ff0075a7 */ /* 0x000e640008040146 */
[----:B-1----:R-:W-:Y:S05]  /*2700*/  @!P2 BRA `(.L_x_27) ;  /* 0x0000003c00e0a947 */ /* 0x002fea0003800000 */
.L_x_111:
[----:B------:R-:W-:Y:S01]  /*2710*/  ULEA UR6, UR47, UR54, 0x7 ;  /* 0x000000362f067291 */ /* 0x000fe2000f8e383f */
[----:B------:R-:W-:Y:S01]  /*2720*/  WARPGROUP.ARRIVE ;  /* 0x00000000000079c5 */ /* 0x000fe20000000000 */
[----:B------:R-:W-:Y:S01]  /*2730*/  UMOV UR7, 0xc0000010 ;  /* 0xc000001000077882 */ /* 0x000fe20000000000 */
[----:B------:R-:W-:-:S04]  /*2740*/  UIADD3 UR47, UR47, 0x1, URZ ;  /* 0x000000012f2f7890 */ /* 0x000fc8000fffe03f */
[----:B------:R-:W-:Y:S02]  /*2750*/  UISETP.NE.AND UP0, UPT, UR47, 0x5, UPT ;  /* 0x000000052f00788c */ /* 0x000fe4000bf05270 */
[----:B------:R-:W-:Y:S02]  /*2760*/  HGMMA.64x64x16.F32.BF16 R24, gdesc[UR4], RZ, !UPT, gsb0 ;  /* 0x00e00000041879f0 */ /* 0x000fe4000c0018ff */
[----:B------:R-:W-:Y:S02]  /*2770*/  USEL UR6, URZ, 0x1, UP0 ;  /* 0x000000013f067887 */ /* 0x000fe40008000000 */
[----:B------:R-:W-:-:S04]  /*2780*/  USEL UR47, UR47, URZ, UP0 ;  /* 0x0000003f2f2f7287 */ /* 0x000fc80008000000 */
[----:B------:R-:W-:Y:S01]  /*2790*/  LOP3.LUT R65, R18, UR6, RZ, 0x3c, !PT ;  /* 0x0000000612417c12 */ /* 0x000fe2000f8e3cff */
[----:B------:R-:W-:Y:S02]  /*27a0*/  WARPGROUP.DEPBAR.LE gsb0, 0x0 ;  /* 0x00008000000079c5 */ /* 0x000fe40000010000 */
[----:B------:R-:W-:Y:S05]  /*27b0*/  @!P0 BRA `(.L_x_28) ;  /* 0x0000000000048947 */ /* 0x000fea0003800000 */
[----:B------:R-:W-:Y:S01]  /*27c0*/  BPT.TRAP 0x1 ;  /* 0x000000040000795c */ /* 0x000fe20000300000 */
.L_x_28:
[----:B-1----:R-:W-:Y:S01]  /*27d0*/  FMNMX R4, R24, R9, !PT ;  /* 0x0000000918047209 */ /* 0x002fe20007800000 */
[----:B------:R-:W-:-:S03]  /*27e0*/  ULEA UR6, UR47, UR50, 0x3 ;  /* 0x000000322f067291 */ /* 0x000fc6000f8e183f */
        /* <DEDUP_REMOVED lines=32> */
[----:B------:R-:W-:Y:S01]  /*29f0*/  FMNMX R10, R46, R5, !PT ;  /* 0x000000052e0a7209 */ /* 0x000fe20007800000 */
[----:B------:R-:W-:Y:S02]  /*2a00*/  FADD R6, -R6, R9 ;  /* 0x0000000906067221 */ /* 0x000fe40000000100 */
[--C-:B------:R-:W-:Y:S01]  /*2a10*/  FFMA R24, R24, UR11, -R8.reuse ;  /* 0x0000000b18187c23 */ /* 0x100fe20008000808 */
[--C-:B------:R-:W-:Y:S01]  /*2a20*/  FFMA R25, R25, UR11, -R8.reuse ;  /* 0x0000000b19197c23 */ /* 0x100fe20008000808 */
[--C-:B------:R-:W-:Y:S01]  /*2a30*/  FFMA R28, R28, UR11, -R8.reuse ;  /* 0x0000000b1c1c7c23 */ /* 0x100fe20008000808 */
[--C-:B------:R-:W-:Y:S01]  /*2a40*/  FFMA R32, R32, UR11, -R8.reuse ;  /* 0x0000000b20207c23 */ /* 0x100fe20008000808 */
[----:B------:R-:W-:Y:S01]  /*2a50*/  FMNMX R5, R47, R10, !PT ;  /* 0x0000000a2f057209 */ /* 0x000fe20007800000 */
[--C-:B------:R-:W-:Y:S01]  /*2a60*/  FFMA R29, R29, UR11, -R8.reuse ;  /* 0x0000000b1d1d7c23 */ /* 0x100fe20008000808 */
[----:B------:R-:W-:Y:S01]  /*2a70*/  FSETP.GEU.AND P2, PT, R24, -126, PT ;  /* 0xc2fc00001800780b */ /* 0x000fe20003f4e000 */
[--C-:B------:R-:W-:Y:S01]  /*2a80*/  FFMA R33, R33, UR11, -R8.reuse ;  /* 0x0000000b21217c23 */ /* 0x100fe20008000808 */
[----:B------:R-:W-:Y:S01]  /*2a90*/  FSETP.GEU.AND P3, PT, R25, -126, PT ;  /* 0xc2fc00001900780b */ /* 0x000fe20003f6e000 */
[--C-:B------:R-:W-:Y:S01]  /*2aa0*/  FFMA R36, R36, UR11, -R8.reuse ;  /* 0x0000000b24247c23 */ /* 0x100fe20008000808 */
[----:B------:R-:W-:Y:S01]  /*2ab0*/  FSETP.GEU.AND P4, PT, R28, -126, PT ;  /* 0xc2fc00001c00780b */ /* 0x000fe20003f8e000 */
[--C-:B------:R-:W-:Y:S01]  /*2ac0*/  FFMA R37, R37, UR11, -R8.reuse ;  /* 0x0000000b25257c23 */ /* 0x100fe20008000808 */
[----:B------:R-:W-:Y:S01]  /*2ad0*/  FSETP.GEU.AND P5, PT, R32, -126, PT ;  /* 0xc2fc00002000780b */ /* 0x000fe20003fae000 */
[--C-:B------:R-:W-:Y:S01]  /*2ae0*/  FFMA R41, R41, UR11, -R8.reuse ;  /* 0x0000000b29297c23 */ /* 0x100fe20008000808 */
[----:B------:R-:W-:Y:S01]  /*2af0*/  FMNMX R10, R50, R5, !PT ;  /* 0x00000005320a7209 */ /* 0x000fe20007800000 */
[--C-:B------:R-:W-:Y:S01]  /*2b00*/  FFMA R40, R40, UR11, -R8.reuse ;  /* 0x0000000b28287c23 */ /* 0x100fe20008000808 */
[----:B------:R-:W-:Y:S01]  /*2b10*/  FSETP.GEU.AND P6, PT, R29, -126, PT ;  /* 0xc2fc00001d00780b */ /* 0x000fe20003fce000 */
[--C-:B------:R-:W-:Y:S01]  /*2b20*/  FFMA R44, R44, UR11, -R8.reuse ;  /* 0x0000000b2c2c7c23 */ /* 0x100fe20008000808 */
[----:B------:R-:W-:Y:S01]  /*2b30*/  FMNMX R5, R51, R10, !PT ;  /* 0x0000000a33057209 */ /* 0x000fe20007800000 */
[----:B------:R-:W-:Y:S01]  /*2b40*/  @!P2 FMUL R24, R24, 0.5 ;  /* 0x3f0000001818a820 */ /* 0x000fe20000400000 */
[--C-:B------:R-:W-:Y:S01]  /*2b50*/  FFMA R45, R45, UR11, -R8.reuse ;  /* 0x0000000b2d2d7c23 */ /* 0x100fe20008000808 */
[----:B------:R-:W-:Y:S01]  /*2b60*/  @!P3 FMUL R25, R25, 0.5 ;  /* 0x3f0000001919b820 */ /* 0x000fe20000400000 */
[----:B------:R-:W-:Y:S01]  /*2b70*/  FMNMX R10, R54, R5, !PT ;  /* 0x00000005360a7209 */ /* 0x000fe20007800000 */
[----:B------:R-:W-:Y:S01]  /*2b80*/  @!P4 FMUL R28, R28, 0.5 ;  /* 0x3f0000001c1cc820 */ /* 0x000fe20000400000 */
[--C-:B------:R-:W-:Y:S01]  /*2b90*/  FFMA R49, R49, UR11, -R8.reuse ;  /* 0x0000000b31317c23 */ /* 0x100fe20008000808 */
[----:B------:R-:W1:Y:S01]  /*2ba0*/  MUFU.EX2 R24, R24 ;  /* 0x0000001800187308 */ /* 0x000e620000000800 */
[----:B------:R-:W-:Y:S01]  /*2bb0*/  @!P5 FMUL R32, R32, 0.5 ;  /* 0x3f0000002020d820 */ /* 0x000fe20000400000 */
[----:B------:R-:W-:Y:S01]  /*2bc0*/  FMNMX R10, R55, R10, !PT ;  /* 0x0000000a370a7209 */ /* 0x000fe20007800000 */
[--C-:B------:R-:W-:Y:S01]  /*2bd0*/  FFMA R48, R48, UR11, -R8.reuse ;  /* 0x0000000b30307c23 */ /* 0x100fe20008000808 */
[----:B------:R-:W-:Y:S01]  /*2be0*/  @!P6 FMUL R29, R29, 0.5 ;  /* 0x3f0000001d1de820 */ /* 0x000fe20000400000 */
[--C-:B------:R-:W-:Y:S01]  /*2bf0*/  FFMA R52, R52, UR11, -R8.reuse ;  /* 0x0000000b34347c23 */ /* 0x100fe20008000808 */
[----:B------:R-:W-:Y:S01]  /*2c00*/  FFMA R53, R53, UR11, -R8 ;  /* 0x0000000b35357c23 */ /* 0x000fe20008000808 */
[----:B------:R-:W2:Y:S01]  /*2c10*/  SHFL.BFLY PT, R5, R10, 0x1, 0x1f ;  /* 0x0c201f000a057f89 */ /* 0x000ea200000e0000 */
[----:B------:R-:W3:Y:S01]  /*2c20*/  MUFU.EX2 R25, R25 ;  /* 0x0000001900197308 */ /* 0x000ee20000000800 */
[----:B------:R-:W-:-:S07]  /*2c30*/  FMUL R6, R6, UR11 ;  /* 0x0000000b06067c20 */ /* 0x000fce0008400000 */
[----:B------:R-:W4:Y:S01]  /*2c40*/  MUFU.EX2 R28, R28 ;  /* 0x0000001c001c7308 */ /* 0x000f220000000800 */
[----:B-1----:R-:W-:Y:S01]  /*2c50*/  @!P2 FMUL R24, R24, R24 ;  /* 0x000000181818a220 */ /* 0x002fe20000400000 */
[----:B------:R-:W-:-:S06]  /*2c60*/  FSETP.GEU.AND P2, PT, R33, -126, PT ;  /* 0xc2fc00002100780b */ /* 0x000fcc0003f4e000 */
[----:B------:R-:W1:Y:S01]  /*2c70*/  MUFU.EX2 R32, R32 ;  /* 0x0000002000207308 */ /* 0x000e620000000800 */
[----:B---3--:R-:W-:Y:S01]  /*2c80*/  @!P3 FMUL R25, R25, R25 ;  /* 0x000000191919b220 */ /* 0x008fe20000400000 */
[----:B------:R-:W-:-:S05]  /*2c90*/  FSETP.GEU.AND P3, PT, R36, -126, PT ;  /* 0xc2fc00002400780b */ /* 0x000fca0003f6e000 */
[----:B------:R-:W-:Y:S01]  /*2ca0*/  @!P2 FMUL R33, R33, 0.5 ;  /* 0x3f0000002121a820 */ /* 0x000fe20000400000 */
[----:B------:R-:W3:Y:S01]  /*2cb0*/  MUFU.EX2 R29, R29 ;  /* 0x0000001d001d7308 */ /* 0x000ee20000000800 */
[----:B----4-:R-:W-:Y:S01]  /*2cc0*/  @!P4 FMUL R28, R28, R28 ;  /* 0x0000001c1c1cc220 */ /* 0x010fe20000400000 */
[----:B------:R-:W-:Y:S02]  /*2cd0*/  FSETP.GEU.AND P4, PT, R37, -126, PT ;  /* 0xc2fc00002500780b */ /* 0x000fe40003f8e000 */
[----:B--2---:R-:W-:-:S03]  /*2ce0*/  FMNMX R5, R10, R5, !PT ;  /* 0x000000050a057209 */ /* 0x004fc60007800000 */
[----:B------:R-:W-:Y:S01]  /*2cf0*/  @!P3 FMUL R36, R36, 0.5 ;  /* 0x3f0000002424b820 */ /* 0x000fe20000400000 */
[----:B------:R-:W2:Y:S01]  /*2d00*/  MUFU.EX2 R33, R33 ;  /* 0x0000002100217308 */ /* 0x000ea20000000800 */
[----:B-1----:R-:W-:Y:S01]  /*2d10*/  @!P5 FMUL R32, R32, R32 ;  /* 0x000000202020d220 */ /* 0x002fe20000400000 */
[----:B------:R-:W-:Y:S01]  /*2d20*/  FSETP.GEU.AND P5, PT, R41, -126, PT ;  /* 0xc2fc00002900780b */ /* 0x000fe20003fae000 */
[----:B------:R-:W1:Y:S04]  /*2d30*/  SHFL.BFLY PT, R12, R5, 0x2, 0x1f ;  /* 0x0c401f00050c7f89 */ /* 0x000e6800000e0000 */
[----:B------:R-:W-:Y:S01]  /*2d40*/  @!P4 FMUL R37, R37, 0.5 ;  /* 0x3f0000002525c820 */ /* 0x000fe20000400000 */
[----:B------:R-:W4:Y:S01]  /*2d50*/  MUFU.EX2 R36, R36 ;  /* 0x0000002400247308 */ /* 0x000f220000000800 */
[----:B---3--:R-:W-:Y:S01]  /*2d60*/  @!P6 FMUL R29, R29, R29 ;  /* 0x0000001d1d1de220 */ /* 0x008fe20000400000 */
[----:B------:R-:W-:-:S05]  /*2d70*/  FSETP.GEU.AND P6, PT, R40, -126, PT ;  /* 0xc2fc00002800780b */ /* 0x000fca0003fce000 */
[----:B------:R-:W-:Y:S01]  /*2d80*/  @!P5 FMUL R41, R41, 0.5 ;  /* 0x3f0000002929d820 */ /* 0x000fe20000400000 */
[----:B------:R-:W3:Y:S01]  /*2d90*/  MUFU.EX2 R37, R37 ;  /* 0x0000002500257308 */ /* 0x000ee20000000800 */
[----:B--2---:R-:W-:Y:S01]  /*2da0*/  @!P2 FMUL R33, R33, R33 ;  /* 0x000000212121a220 */ /* 0x004fe20000400000 */
[----:B------:R-:W-:-:S05]  /*2db0*/  FSETP.GEU.AND P2, PT, R44, -126, PT ;  /* 0xc2fc00002c00780b */ /* 0x000fca0003f4e000 */
[----:B------:R-:W-:Y:S01]  /*2dc0*/  @!P6 FMUL R40, R40, 0.5 ;  /* 0x3f0000002828e820 */ /* 0x000fe20000400000 */
[----:B------:R-:W2:Y:S01]  /*2dd0*/  MUFU.EX2 R10, R41 ;  /* 0x00000029000a7308 */ /* 0x000ea20000000800 */
[----:B----4-:R-:W-:Y:S01]  /*2de0*/  @!P3 FMUL R36, R36, R36 ;  /* 0x000000242424b220 */ /* 0x010fe20000400000 */
[----:B------:R-:W-:Y:S02]  /*2df0*/  FSETP.GEU.AND P3, PT, R45, -126, PT ;  /* 0xc2fc00002d00780b */ /* 0x000fe40003f6e000 */
[----:B-1----:R-:W-:-:S03]  /*2e00*/  FMNMX R5, R5, R12, !PT ;  /* 0x0000000c05057209 */ /* 0x002fc60007800000 */
[----:B------:R-:W-:Y:S01]  /*2e10*/  @!P2 FMUL R44, R44, 0.5 ;  /* 0x3f0000002c2ca820 */ /* 0x000fe20000400000 */
[----:B------:R-:W1:Y:S01]  /*2e20*/  MUFU.EX2 R13, R40 ;  /* 0x00000028000d7308 */ /* 0x000e620000000800 */
[----:B---3--:R-:W-:Y:S01]  /*2e30*/  @!P4 FMUL R37, R37, R37 ;  /* 0x000000252525c220 */ /* 0x008fe20000400000 */
[----:B------:R-:W-:-:S05]  /*2e40*/  FSETP.GEU.AND P4, PT, R48, -126, PT ;  /* 0xc2fc00003000780b */ /* 0x000fca0003f8e000 */
[----:B------:R-:W-:Y:S01]  /*2e50*/  @!P3 FMUL R45, R45, 0.5 ;  /* 0x3f0000002d2db820 */ /* 0x000fe20000400000 */
[----:B------:R-:W3:Y:S01]  /*2e60*/  MUFU.EX2 R15, R44 ;  /* 0x0000002c000f7308 */ /* 0x000ee20000000800 */
[----:B--2---:R-:W-:Y:S01]  /*2e70*/  @!P5 FMUL R10, R10, R10 ;  /* 0x0000000a0a0ad220 */ /* 0x004fe20000400000 */
[----:B------:R-:W-:-:S03]  /*2e80*/  FSETP.GEU.AND P5, PT, R49, -126, PT ;  /* 0xc2fc00003100780b */ /* 0x000fc60003fae000 */
[----:B------:R-:W-:Y:S02]  /*2e90*/  FADD R9, R25, R10 ;  /* 0x0000000a19097221 */ /* 0x000fe40000000000 */
[----:B------:R-:W-:Y:S01]  /*2ea0*/  @!P4 FMUL R48, R48, 0.5 ;  /* 0x3f0000003030c820 */ /* 0x000fe20000400000 */
[----:B------:R-:W2:Y:S01]  /*2eb0*/  MUFU.EX2 R12, R45 ;  /* 0x0000002d000c7308 */ /* 0x000ea20000000800 */
[----:B-1----:R-:W-:Y:S01]  /*2ec0*/  @!P6 FMUL R13, R13, R13 ;  /* 0x0000000d0d0de220 */ /* 0x002fe20000400000 */
[----:B------:R-:W-:-:S04]  /*2ed0*/  FSETP.NEU.AND P6, PT, R5, -INF , PT ;  /* 0xff8000000500780b */ /* 0x000fc80003fcd000 */
[----:B------:R-:W-:Y:S01]  /*2ee0*/  FSEL R18, R5, RZ, P6 ;  /* 0x000000ff05127208 */ /* 0x000fe20003000000 */
[----:B------:R-:W-:Y:S01]  /*2ef0*/  @!P5 FMUL R49, R49, 0.5 ;  /* 0x3f0000003131d820 */ /* 0x000fe20000400000 */
[----:B------:R-:W1:Y:S01]  /*2f00*/  MUFU.EX2 R21, R48 ;  /* 0x0000003000157308 */ /* 0x000e620000000800 */
[----:B---3--:R-:W-:Y:S01]  /*2f10*/  @!P2 FMUL R15, R15, R15 ;  /* 0x0000000f0f0fa220 */ /* 0x008fe20000400000 */
[----:B------:R-:W-:Y:S01]  /*2f20*/  FSETP.GEU.AND P2, PT, R53, -126, PT ;  /* 0xc2fc00003500780b */ /* 0x000fe20003f4e000 */
[----:B------:R-:W-:Y:S01]  /*2f30*/  FMUL R20, R18, UR11 ;  /* 0x0000000b12147c20 */ /* 0x000fe20008400000 */
[----:B------:R-:W-:Y:S01]  /*2f40*/  FSETP.GEU.AND P6, PT, R52, -126, PT ;  /* 0xc2fc00003400780b */ /* 0x000fe20003fce000 */
[----:B------:R-:W-:Y:S02]  /*2f50*/  FADD R18, -R18, R11 ;  /* 0x0000000b12127221 */ /* 0x000fe40000000100 */
[--C-:B------:R-:W-:Y:S01]  /*2f60*/  FFMA R26, R26, UR11, -R20.reuse ;  /* 0x0000000b1a1a7c23 */ /* 0x100fe20008000814 */
[----:B------:R-:W3:Y:S01]  /*2f70*/  MUFU.EX2 R8, R49 ;  /* 0x0000003100087308 */ /* 0x000ee20000000800 */
[----:B--2---:R-:W-:Y:S01]  /*2f80*/  @!P3 FMUL R12, R12, R12 ;  /* 0x0000000c0c0cb220 */ /* 0x004fe20000400000 */
[--C-:B------:R-:W-:Y:S01]  /*2f90*/  FFMA R40, R30, UR11, -R20.reuse ;  /* 0x0000000b1e287c23 */ /* 0x100fe20008000814 */
[--C-:B------:R-:W-:Y:S01]  /*2fa0*/  FFMA R27, R27, UR11, -R20.reuse ;  /* 0x0000000b1b1b7c23 */ /* 0x100fe20008000814 */
[----:B------:R-:W-:Y:S01]  /*2fb0*/  FSETP.GEU.AND P3, PT, R26, -126, PT ;  /* 0xc2fc00001a00780b */ /* 0x000fe20003f6e000 */
[--C-:B------:R-:W-:Y:S01]  /*2fc0*/  FFMA R34, R34, UR11, -R20.reuse ;  /* 0x0000000b22227c23 */ /* 0x100fe20008000814 */
[--C-:B------:R-:W-:Y:S01]  /*2fd0*/  FFMA R31, R31, UR11, -R20.reuse ;  /* 0x0000000b1f1f7c23 */ /* 0x100fe20008000814 */
[----:B------:R-:W-:Y:S01]  /*2fe0*/  @!P2 FMUL R53, R53, 0.5 ;  /* 0x3f0000003535a820 */ /* 0x000fe20000400000 */
[--C-:B------:R-:W-:Y:S01]  /*2ff0*/  FFMA R38, R38, UR11, -R20.reuse ;  /* 0x0000000b26267c23 */ /* 0x100fe20008000814 */
[----:B-1----:R-:W-:Y:S01]  /*3000*/  @!P4 FMUL R21, R21, R21 ;  /* 0x000000151515c220 */ /* 0x002fe20000400000 */
[----:B------:R-:W-:Y:S01]  /*3010*/  @!P6 FMUL R52, R52, 0.5 ;  /* 0x3f0000003434e820 */ /* 0x000fe20000400000 */
[----:B------:R-:W-:Y:S01]  /*3020*/  FSETP.GEU.AND P4, PT, R27, -126, PT ;  /* 0xc2fc00001b00780b */ /* 0x000fe20003f8e000 */
[----:B------:R-:W1:Y:S01]  /*3030*/  MUFU.EX2 R14, R53 ;  /* 0x00000035000e7308 */ /* 0x000e620000000800 */
[--C-:B------:R-:W-:Y:S01]  /*3040*/  FFMA R42, R42, UR11, -R20.reuse ;  /* 0x0000000b2a2a7c23 */ /* 0x100fe20008000814 */
[--C-:B------:R-:W-:Y:S01]  /*3050*/  FFMA R46, R46, UR11, -R20.reuse ;  /* 0x0000000b2e2e7c23 */ /* 0x100fe20008000814 */
[--C-:B------:R-:W-:Y:S01]  /*3060*/  FFMA R51, R51, UR11, -R20.reuse ;  /* 0x0000000b33337c23 */ /* 0x100fe20008000814 */
[--C-:B------:R-:W-:Y:S01]  /*3070*/  FFMA R50, R50, UR11, -R20.reuse ;  /* 0x0000000b32327c23 */ /* 0x100fe20008000814 */
[----:B---3--:R-:W-:Y:S01]  /*3080*/  @!P5 FMUL R8, R8, R8 ;  /* 0x000000080808d220 */ /* 0x008fe20000400000 */
[----:B------:R-:W-:Y:S01]  /*3090*/  FSETP.GEU.AND P5, PT, R40, -126, PT ;  /* 0xc2fc00002800780b */ /* 0x000fe20003fae000 */
[----:B------:R-:W-:Y:S01]  /*30a0*/  @!P3 FMUL R26, R26, 0.5 ;  /* 0x3f0000001a1ab820 */ /* 0x000fe20000400000 */
[----:B------:R2:W3:Y:S01]  /*30b0*/  MUFU.EX2 R23, R52 ;  /* 0x0000003400177308 */ /* 0x0004e20000000800 */
[--C-:B------:R-:W-:Y:S01]  /*30c0*/  FFMA R54, R54, UR11, -R20.reuse ;  /* 0x0000000b36367c23 */ /* 0x100fe20008000814 */
[----:B------:R-:W-:Y:S01]  /*30d0*/  FFMA R55, R55, UR11, -R20 ;  /* 0x0000000b37377c23 */ /* 0x000fe20008000814 */
[----:B------:R-:W-:Y:S01]  /*30e0*/  FADD R11, R29, R12 ;  /* 0x0000000c1d0b7221 */ /* 0x000fe20000000000 */
[----:B------:R-:W-:Y:S01]  /*30f0*/  @!P4 FMUL R27, R27, 0.5 ;  /* 0x3f0000001b1bc820 */ /* 0x000fe20000400000 */
[----:B------:R-:W-:-:S03]  /*3100*/  F2FP.BF16.F32.PACK_AB R68, R8, R21 ;  /* 0x000000150844723e */ /* 0x000fc600000010ff */
[----:B------:R4:W5:Y:S01]  /*3110*/  MUFU.EX2 R30, R26 ;  /* 0x0000001a001e7308 */ /* 0x0009620000000800 */
[----:B-1----:R-:W-:Y:S01]  /*3120*/  @!P2 FMUL R14, R14, R14 ;  /* 0x0000000e0e0ea220 */ /* 0x002fe20000400000 */
[----:B------:R-:W-:Y:S01]  /*3130*/  FSETP.GEU.AND P2, PT, R34, -126, PT ;  /* 0xc2fc00002200780b */ /* 0x000fe20003f4e000 */
[----:B------:R-:W-:Y:S01]  /*3140*/  @!P5 FMUL R40, R40, 0.5 ;  /* 0x3f0000002828d820 */ /* 0x000fe20000400000 */
[----:B--2---:R-:W-:Y:S01]  /*3150*/  FMUL R52, R18, UR11 ;  /* 0x0000000b12347c20 */ /* 0x004fe20008400000 */
[----:B------:R-:W-:-:S03]  /*3160*/  FADD R18, R33, R8 ;  /* 0x0000000821127221 */ /* 0x000fc60000000000 */
[----:B------:R1:W2:Y:S01]  /*3170*/  MUFU.EX2 R41, R27 ;  /* 0x0000001b00297308 */ /* 0x0002a20000000800 */
[----:B----4-:R-:W-:Y:S01]  /*3180*/  FFMA R26, R35, UR11, -R20 ;  /* 0x0000000b231a7c23 */ /* 0x010fe20008000814 */
[----:B---3--:R-:W-:Y:S01]  /*3190*/  @!P6 FMUL R23, R23, R23 ;  /* 0x000000171717e220 */ /* 0x008fe20000400000 */
[----:B------:R-:W-:-:S04]  /*31a0*/  FSETP.GEU.AND P6, PT, R31, -126, PT ;  /* 0xc2fc00001f00780b */ /* 0x000fc80003fce000 */
[----:B------:R-:W-:Y:S01]  /*31b0*/  @!P2 FMUL R34, R34, 0.5 ;  /* 0x3f0000002222a820 */ /* 0x000fe20000400000 */
[----:B------:R-:W3:Y:S01]  /*31c0*/  MUFU.EX2 R40, R40 ;  /* 0x0000002800287308 */ /* 0x000ee20000000800 */
[----:B-----5:R-:W-:Y:S01]  /*31d0*/  @!P3 FMUL R30, R30, R30 ;  /* 0x0000001e1e1eb220 */ /* 0x020fe20000400000 */
[----:B------:R-:W-:Y:S01]  /*31e0*/  FSETP.GEU.AND P3, PT, R26, -126, PT ;  /* 0xc2fc00001a00780b */ /* 0x000fe20003f6e000 */
[----:B-1----:R-:W-:Y:S01]  /*31f0*/  FFMA R27, R39, UR11, -R20 ;  /* 0x0000000b271b7c23 */ /* 0x002fe20008000814 */
[----:B------:R-:W-:-:S04]  /*3200*/  F2FP.BF16.F32.PACK_AB R70, R14, R23 ;  /* 0x000000170e46723e */ /* 0x000fc800000010ff */
[----:B------:R-:W-:Y:S01]  /*3210*/  @!P6 FMUL R31, R31, 0.5 ;  /* 0x3f0000001f1fe820 */ /* 0x000fe20000400000 */
[----:B--2---:R-:W-:Y:S01]  /*3220*/  @!P4 FMUL R41, R41, R41 ;  /* 0x000000292929c220 */ /* 0x004fe20000400000 */
[----:B------:R-:W-:Y:S01]  /*3230*/  FSETP.GEU.AND P4, PT, R38, -126, PT ;  /* 0xc2fc00002600780b */ /* 0x000fe20003f8e000 */
[----:B------:R-:W1:Y:S04]  /*3240*/  MUFU.EX2 R34, R34 ;  /* 0x0000002200227308 */ /* 0x000e680000000800 */
[----:B------:R-:W-:Y:S01]  /*3250*/  @!P3 FMUL R26, R26, 0.5 ;  /* 0x3f0000001a1ab820 */ /* 0x000fe20000400000 */
[----:B---3--:R-:W-:Y:S01]  /*3260*/  @!P5 FMUL R40, R40, R40 ;  /* 0x000000282828d220 */ /* 0x008fe20000400000 */
[----:B------:R-:W-:Y:S02]  /*3270*/  FSETP.GEU.AND P5, PT, R27, -126, PT ;  /* 0xc2fc00001b00780b */ /* 0x000fe40003fae000 */
[----:B------:R2:W3:Y:S04]  /*3280*/  MUFU.EX2 R35, R31 ;  /* 0x0000001f00237308 */ /* 0x0004e80000000800 */
[----:B------:R-:W-:-:S04]  /*3290*/  @!P4 FMUL R38, R38, 0.5 ;  /* 0x3f0000002626c820 */ /* 0x000fc80000400000 */
[----:B------:R4:W5:Y:S01]  /*32a0*/  MUFU.EX2 R39, R26 ;  /* 0x0000001a00277308 */ /* 0x0009620000000800 */
[----:B--2---:R-:W-:Y:S01]  /*32b0*/  FFMA R31, R43, UR11, -R20 ;  /* 0x0000000b2b1f7c23 */ /* 0x004fe20008000814 */
[----:B-1----:R-:W-:Y:S01]  /*32c0*/  @!P2 FMUL R34, R34, R34 ;  /* 0x000000222222a220 */ /* 0x002fe20000400000 */
[----:B------:R-:W-:-:S03]  /*32d0*/  @!P5 FMUL R27, R27, 0.5 ;  /* 0x3f0000001b1bd820 */ /* 0x000fc60000400000 */
[----:B------:R-:W-:Y:S02]  /*32e0*/  FSETP.GEU.AND P2, PT, R31, -126, PT ;  /* 0xc2fc00001f00780b */ /* 0x000fe40003f4e000 */
[----:B------:R1:W2:Y:S01]  /*32f0*/  MUFU.EX2 R43, R27 ;  /* 0x0000001b002b7308 */ /* 0x0002a20000000800 */
[----:B---3--:R-:W-:Y:S01]  /*3300*/  @!P6 FMUL R35, R35, R35 ;  /* 0x000000232323e220 */ /* 0x008fe20000400000 */
[----:B------:R-:W-:Y:S01]  /*3310*/  FSETP.GEU.AND P6, PT, R42, -126, PT ;  /* 0xc2fc00002a00780b */ /* 0x000fe20003fce000 */
[----:B----4-:R-:W-:Y:S01]  /*3320*/  FFMA R26, R47, UR11, -R20 ;  /* 0x0000000b2f1a7c23 */ /* 0x010fe20008000814 */
[----:B------:R-:W-:-:S04]  /*3330*/  FADD R20, R37, R14 ;  /* 0x0000000e25147221 */ /* 0x000fc80000000000 */
[----:B------:R-:W3:Y:S01]  /*3340*/  MUFU.EX2 R38, R38 ;  /* 0x0000002600267308 */ /* 0x000ee20000000800 */
[----:B-----5:R-:W-:Y:S01]  /*3350*/  @!P3 FMUL R39, R39, R39 ;  /* 0x000000272727b220 */ /* 0x020fe20000400000 */
[----:B------:R-:W-:Y:S01]  /*3360*/  FSETP.GEU.AND P3, PT, R46, -126, PT ;  /* 0xc2fc00002e00780b */ /* 0x000fe20003f6e000 */
[----:B------:R-:W-:Y:S01]  /*3370*/  @!P2 FMUL R31, R31, 0.5 ;  /* 0x3f0000001f1fa820 */ /* 0x000fe20000400000 */
[----:B-1----:R-:W-:-:S03]  /*3380*/  FADD R27, R36, R23 ;  /* 0x00000017241b7221 */ /* 0x002fc60000000000 */
[----:B------:R-:W-:Y:S01]  /*3390*/  @!P6 FMUL R42, R42, 0.5 ;  /* 0x3f0000002a2ae820 */ /* 0x000fe20000400000 */
[----:B------:R1:W4:Y:S01]  /*33a0*/  MUFU.EX2 R44, R31 ;  /* 0x0000001f002c7308 */ /* 0x0003220000000800 */
[----:B--2---:R-:W-:Y:S01]  /*33b0*/  @!P5 FMUL R43, R43, R43 ;  /* 0x0000002b2b2bd220 */ /* 0x004fe20000400000 */
[----:B------:R-:W-:-:S05]  /*33c0*/  FSETP.GEU.AND P5, PT, R51, -126, PT ;  /* 0xc2fc00003300780b */ /* 0x000fca0003fae000 */
[----:B------:R-:W-:Y:S01]  /*33d0*/  @!P3 FMUL R46, R46, 0.5 ;  /* 0x3f0000002e2eb820 */ /* 0x000fe20000400000 */
[----:B------:R-:W2:Y:S01]  /*33e0*/  MUFU.EX2 R45, R42 ;  /* 0x0000002a002d7308 */ /* 0x000ea20000000800 */
[----:B---3--:R-:W-:Y:S01]  /*33f0*/  @!P4 FMUL R38, R38, R38 ;  /* 0x000000262626c220 */ /* 0x008fe20000400000 */
[----:B------:R-:W-:Y:S01]  /*3400*/  FSETP.GEU.AND P4, PT, R26, -126, PT ;  /* 0xc2fc00001a00780b */ /* 0x000fe20003f8e000 */
[----:B-1----:R-:W-:Y:S01]  /*3410*/  FADD R31, R11, R20 ;  /* 0x000000140b1f7221 */ /* 0x002fe20000000000 */
[----:B------:R-:W-:Y:S01]  /*3420*/  FADD R11, R24, R13 ;  /* 0x0000000d180b7221 */ /* 0x000fe20000000000 */
[----:B------:R-:W-:Y:S01]  /*3430*/  FADD R20, R32, R21 ;  /* 0x0000001520147221 */ /* 0x000fe20000000000 */
[----:B------:R-:W-:Y:S01]  /*3440*/  F2FP.BF16.F32.PACK_AB R24, R25, R24 ;  /* 0x000000181918723e */ /* 0x000fe200000010ff */
[----:B------:R-:W-:Y:S01]  /*3450*/  @!P5 FMUL R51, R51, 0.5 ;  /* 0x3f0000003333d820 */ /* 0x000fe20000400000 */
[----:B------:R-:W1:Y:S01]  /*3460*/  MUFU.EX2 R47, R46 ;  /* 0x0000002e002f7308 */ /* 0x000e620000000800 */
[----:B----4-:R-:W-:Y:S01]  /*3470*/  @!P2 FMUL R44, R44, R44 ;  /* 0x0000002c2c2ca220 */ /* 0x010fe20000400000 */
[----:B------:R-:W-:Y:S01]  /*3480*/  FSETP.GEU.AND P2, PT, R54, -126, PT ;  /* 0xc2fc00003600780b */ /* 0x000fe20003f4e000 */
[----:B------:R-:W-:Y:S01]  /*3490*/  FADD R11, R11, R20 ;  /* 0x000000140b0b7221 */ /* 0x000fe20000000000 */
[----:B------:R-:W-:-:S03]  /*34a0*/  F2FP.BF16.F32.PACK_AB R25, R41, R30 ;  /* 0x0000001e2919723e */ /* 0x000fc600000010ff */
[----:B------:R-:W-:Y:S01]  /*34b0*/  @!P4 FMUL R26, R26, 0.5 ;  /* 0x3f0000001a1ac820 */ /* 0x000fe20000400000 */
[----:B------:R-:W3:Y:S01]  /*34c0*/  MUFU.EX2 R48, R51 ;  /* 0x0000003300307308 */ /* 0x000ee20000000800 */
[----:B--2---:R-:W-:Y:S01]  /*34d0*/  @!P6 FMUL R45, R45, R45 ;  /* 0x0000002d2d2de220 */ /* 0x004fe20000400000 */
[----:B------:R-:W-:-:S05]  /*34e0*/  FSETP.GEU.AND P6, PT, R50, -126, PT ;  /* 0xc2fc00003200780b */ /* 0x000fca0003fce000 */
[----:B------:R-:W-:Y:S01]  /*34f0*/  @!P2 FMUL R54, R54, 0.5 ;  /* 0x3f0000003636a820 */ /* 0x000fe20000400000 */
[----:B------:R2:W4:Y:S01]  /*3500*/  MUFU.EX2 R42, R26 ;  /* 0x0000001a002a7308 */ /* 0x0005220000000800 */
[----:B-1----:R-:W-:Y:S01]  /*3510*/  @!P3 FMUL R47, R47, R47 ;  /* 0x0000002f2f2fb220 */ /* 0x002fe20000400000 */
[----:B------:R-:W-:-:S03]  /*3520*/  FSETP.GEU.AND P3, PT, R55, -126, PT ;  /* 0xc2fc00003700780b */ /* 0x000fc60003f6e000 */
[----:B------:R-:W-:Y:S02]  /*3530*/  FADD R20, R40, R47 ;  /* 0x0000002f28147221 */ /* 0x000fe40000000000 */
[----:B------:R-:W-:Y:S01]  /*3540*/  @!P6 FMUL R50, R50, 0.5 ;  /* 0x3f0000003232e820 */ /* 0x000fe20000400000 */
[----:B------:R-:W1:Y:S01]  /*3550*/  MUFU.EX2 R51, R54 ;  /* 0x0000003600337308 */ /* 0x000e620000000800 */
[----:B---3--:R-:W-:Y:S01]  /*3560*/  @!P5 FMUL R48, R48, R48 ;  /* 0x000000303030d220 */ /* 0x008fe20000400000 */
[----:B------:R-:W-:Y:S01]  /*3570*/  FSETP.GEU.AND P5, PT, R52, -126, PT ;  /* 0xc2fc00003400780b */ /* 0x000fe20003fae000 */
[----:B--2---:R-:W-:Y:S01]  /*3580*/  FADD R26, R9, R18 ;  /* 0x00000012091a7221 */ /* 0x004fe20000000000 */
[----:B------:R-:W-:Y:S01]  /*3590*/  FADD R18, R28, R15 ;  /* 0x0000000f1c127221 */ /* 0x000fe20000000000 */
[----:B------:R-:W-:Y:S02]  /*35a0*/  FADD R53, R39, R48 ;  /* 0x0000003027357221 */ /* 0x000fe40000000000 */
[----:B------:R-:W-:Y:S01]  /*35b0*/  @!P3 FMUL R55, R55, 0.5 ;  /* 0x3f0000003737b820 */ /* 0x000fe20000400000 */
[----:B------:R2:W3:Y:S01]  /*35c0*/  MUFU.EX2 R49, R50 ;  /* 0x0000003200317308 */ /* 0x0004e20000000800 */
[----:B----4-:R-:W-:Y:S01]  /*35d0*/  @!P4 FMUL R42, R42, R42 ;  /* 0x0000002a2a2ac220 */ /* 0x010fe20000400000 */
[----:B------:R-:W-:Y:S01]  /*35e0*/  FSETP.GEU.AND P4, PT, R6, -126, PT ;  /* 0xc2fc00000600780b */ /* 0x000fe20003f8e000 */
[----:B------:R-:W-:Y:S01]  /*35f0*/  FADD R18, R18, R27 ;  /* 0x0000001b12127221 */ /* 0x000fe20000000000 */
[----:B------:R-:W-:Y:S01]  /*3600*/  FADD R26, R26, R31 ;  /* 0x0000001f1a1a7221 */ /* 0x000fe20000000000 */
[----:B------:R-:W-:Y:S01]  /*3610*/  FADD R27, R35, R42 ;  /* 0x0000002a231b7221 */ /* 0x000fe20000000000 */
[----:B------:R-:W-:Y:S01]  /*3620*/  F2FP.BF16.F32.PACK_AB R31, R43, R38 ;  /* 0x000000262b1f723e */ /* 0x000fe200000010ff */
[----:B------:R-:W-:Y:S01]  /*3630*/  @!P5 FMUL R52, R52, 0.5 ;  /* 0x3f0000003434d820 */ /* 0x000fe20000400000 */
[----:B------:R4:W5:Y:S01]  /*3640*/  MUFU.EX2 R46, R55 ;  /* 0x00000037002e7308 */ /* 0x0009620000000800 */
[----:B--2---:R-:W-:Y:S01]  /*3650*/  FADD R50, R41, R44 ;  /* 0x0000002c29327221 */ /* 0x004fe20000000000 */
[----:B-1----:R-:W-:Y:S01]  /*3660*/  @!P2 FMUL R51, R51, R51 ;  /* 0x000000333333a220 */ /* 0x002fe20000400000 */
[----:B------:R-:W-:-:S02]  /*3670*/  FADD R11, R11, R18 ;  /* 0x000000120b0b7221 */ /* 0x000fc40000000000 */
[----:B------:R-:W-:Y:S02]  /*3680*/  FADD R54, R50, R53 ;  /* 0x0000003532367221 */ /* 0x000fe40000000000 */
[----:B------:R-:W-:Y:S01]  /*3690*/  @!P4 FMUL R6, R6, 0.5 ;  /* 0x3f0000000606c820 */ /* 0x000fe20000400000 */
[----:B------:R-:W1:Y:S01]  /*36a0*/  MUFU.EX2 R52, R52 ;  /* 0x0000003400347308 */ /* 0x000e620000000800 */
[----:B---3--:R-:W-:Y:S01]  /*36b0*/  @!P6 FMUL R49, R49, R49 ;  /* 0x000000313131e220 */ /* 0x008fe20000400000 */
[----:B----4-:R-:W-:Y:S01]  /*36c0*/  FADD R55, R38, R51 ;  /* 0x0000003326377221 */ /* 0x010fe20000000000 */
[----:B------:R-:W-:Y:S02]  /*36d0*/  FADD R26, R11, R26 ;  /* 0x0000001a0b1a7221 */ /* 0x000fe40000000000 */
[----:B------:R-:W-:Y:S01]  /*36e0*/  FADD R53, R34, R49 ;  /* 0x0000003122357221 */ /* 0x000fe20000000000 */
[----:B------:R-:W-:Y:S01]  /*36f0*/  FADD R55, R20, R55 ;  /* 0x0000003714377221 */ /* 0x000fe20000000000 */
[----:B------:R-:W-:Y:S01]  /*3700*/  SHF.L.U32 R20, R65, 0x1f, RZ ;  /* 0x0000001f41147819 */ /* 0x000fe200000006ff */
[----:B------:R2:W3:Y:S01]  /*3710*/  MUFU.EX2 R9, R6 ;  /* 0x0000000600097308 */ /* 0x0004e20000000800 */
[----:B-----5:R-:W-:Y:S01]  /*3720*/  @!P3 FMUL R46, R46, R46 ;  /* 0x0000002e2e2eb220 */ /* 0x020fe20000400000 */
[----:B------:R-:W-:Y:S01]  /*3730*/  F2FP.BF16.F32.PACK_AB R69, R48, R49 ;  /* 0x000000313045723e */ /* 0x000fe200000010ff */
[----:B------:R4:W4:Y:S02]  /*3740*/  SYNCS.PHASECHK.TRANS64.TRYWAIT P2, [UR6+0x4a00], R20 ;  /* 0x004a0014ff0075a7 */ /* 0x0009240008040146 */
[----:B------:R-:W-:Y:S01]  /*3750*/  FADD R50, R43, R46 ;  /* 0x0000002e2b327221 */ /* 0x000fe20000000000 */
[----:B--2---:R-:W-:-:S03]  /*3760*/  FADD R6, R30, R45 ;  /* 0x0000002d1e067221 */ /* 0x004fc60000000000 */
[----:B------:R-:W-:Y:S01]  /*3770*/  FADD R27, R27, R50 ;  /* 0x000000321b1b7221 */ /* 0x000fe20000000000 */
[----:B-1----:R-:W-:Y:S01]  /*3780*/  @!P5 FMUL R52, R52, R52 ;  /* 0x000000343434d220 */ /* 0x002fe20000400000 */
[----:B------:R-:W-:Y:S01]  /*3790*/  F2FP.BF16.F32.PACK_AB R30, R37, R36 ;  /* 0x00000024251e723e */ /* 0x000fe200000010ff */
[----:B------:R-:W-:Y:S01]  /*37a0*/  FADD R6, R6, R53 ;  /* 0x0000003506067221 */ /* 0x000fe20000000000 */
[----:B------:R-:W-:Y:S01]  /*37b0*/  FADD R27, R54, R27 ;  /* 0x0000001b361b7221 */ /* 0x000fe20000000000 */
[-C--:B------:R-:W-:Y:S01]  /*37c0*/  FMUL R58, R58, R52.reuse ;  /* 0x000000343a3a7220 */ /* 0x080fe20000400000 */
[-C--:B------:R-:W-:Y:S01]  /*37d0*/  FMUL R59, R59, R52.reuse ;  /* 0x000000343b3b7220 */ /* 0x080fe20000400000 */
[----:B------:R-:W-:Y:S01]  /*37e0*/  FADD R6, R6, R55 ;  /* 0x0000003706067221 */ /* 0x000fe20000000000 */
[----:B---3--:R-:W-:Y:S01]  /*37f0*/  @!P4 FMUL R9, R9, R9 ;  /* 0x000000090909c220 */ /* 0x008fe20000400000 */
[-C--:B------:R-:W-:Y:S01]  /*3800*/  FMUL R62, R62, R52.reuse ;  /* 0x000000343e3e7220 */ /* 0x080fe20000400000 */
[----:B------:R-:W-:Y:S01]  /*3810*/  FMUL R63, R63, R52 ;  /* 0x000000343f3f7220 */ /* 0x000fe20000400000 */
[----:B------:R-:W-:Y:S01]  /*3820*/  FADD R27, R6, R27 ;  /* 0x0000001b061b7221 */ /* 0x000fe20000000000 */
[----:B------:R-:W-:Y:S01]  /*3830*/  FFMA R0, R9, R0, R26 ;  /* 0x0000000009007223 */ /* 0x000fe2000000001a */
[----:B------:R-:W-:Y:S01]  /*3840*/  F2FP.BF16.F32.PACK_AB R26, R29, R28 ;  /* 0x0000001c1d1a723e */ /* 0x000fe200000010ff */
[----:B------:R-:W-:Y:S01]  /*3850*/  FMUL R56, R56, R9 ;  /* 0x0000000938387220 */ /* 0x000fe20000400000 */
[----:B------:R-:W-:Y:S01]  /*3860*/  FFMA R3, R52, R3, R27 ;  /* 0x0000000334037223 */ /* 0x000fe2000000001b */
[----:B------:R-:W-:Y:S01]  /*3870*/  F2FP.BF16.F32.PACK_AB R27, R35, R40 ;  /* 0x00000028231b723e */ /* 0x000fe200000010ff */
[-C--:B------:R-:W-:Y:S01]  /*3880*/  FMUL R57, R57, R9.reuse ;  /* 0x0000000939397220 */ /* 0x080fe20000400000 */
[----:B------:R-:W-:Y:S01]  /*3890*/  F2FP.BF16.F32.PACK_AB R28, R33, R32 ;  /* 0x00000020211c723e */ /* 0x000fe200000010ff */
[-C--:B------:R-:W-:Y:S01]  /*38a0*/  FMUL R60, R60, R9.reuse ;  /* 0x000000093c3c7220 */ /* 0x080fe20000400000 */
[----:B------:R-:W-:Y:S01]  /*38b0*/  F2FP.BF16.F32.PACK_AB R29, R39, R34 ;  /* 0x00000022271d723e */ /* 0x000fe200000010ff */
[----:B------:R-:W-:Y:S01]  /*38c0*/  FMUL R61, R61, R9 ;  /* 0x000000093d3d7220 */ /* 0x000fe20000400000 */
[----:B------:R-:W-:-:S02]  /*38d0*/  F2FP.BF16.F32.PACK_AB R32, R10, R13 ;  /* 0x0000000d0a20723e */ /* 0x000fc400000010ff */
[----:B------:R-:W-:Y:S02]  /*38e0*/  F2FP.BF16.F32.PACK_AB R33, R44, R45 ;  /* 0x0000002d2c21723e */ /* 0x000fe400000010ff */
[----:B------:R-:W-:Y:S02]  /*38f0*/  F2FP.BF16.F32.PACK_AB R34, R12, R15 ;  /* 0x0000000f0c22723e */ /* 0x000fe400000010ff */
[----:B------:R-:W-:Y:S01]  /*3900*/  F2FP.BF16.F32.PACK_AB R35, R42, R47 ;  /* 0x0000002f2a23723e */ /* 0x000fe200000010ff */
[----:B------:R-:W-:Y:S06]  /*3910*/  @!P0 BRA `(.L_x_29) ;  /* 0x0000000000048947 */ /* 0x000fec0003800000 */
[----:B------:R-:W-:Y:S01]  /*3920*/  BPT.TRAP 0x1 ;  /* 0x000000040000795c */ /* 0x000fe20000300000 */
.L_x_29:
[----:B----4-:R-:W-:Y:S05]  /*3930*/  @P2 BRA `(.L_x_30) ;  /* 0x0000000000082947 */ /* 0x010fea0003800000 */
[----:B------:R-:W1:Y:S02]  /*3940*/  SYNCS.PHASECHK.TRANS64.TRYWAIT P2, [UR6+0x4a00], R20 ;  /* 0x004a0014ff0075a7 */ /* 0x000e640008040146 */
[----:B-1----:R-:W-:Y:S05]  /*3950*/  @!P2 BRA `(.L_x_31) ;  /* 0x0000002c0064a947 */ /* 0x002fea0003800000 */
.L_x_30:
[----:B------:R-:W-:Y:S01]  /*3960*/  ULEA UR9, UR47, UR51, 0x7 ;  /* 0x000000332f097291 */ /* 0x000fe2000f8e383f */
[----:B------:R-:W-:Y:S01]  /*3970*/  WARPGROUP.ARRIVE ;  /* 0x00000000000079c5 */ /* 0x000fe20000000000 */
[----:B------:R-:W-:Y:S01]  /*3980*/  UMOV UR7, 0xc0000010 ;  /* 0xc000001000077882 */ /* 0x000fe20000000000 */
[----:B------:R-:W-:-:S04]  /*3990*/  F2FP.BF16.F32.PACK_AB R71, R46, R51 ;  /* 0x000000332e47723e */ /* 0x000fc800000010ff */
[----:B------:R-:W-:Y:S02]  /*39a0*/  UMOV UR6, UR9 ;  /* 0x0000000900067c82 */ /* 0x000fe40008000000 */
        /* <DEDUP_REMOVED lines=19> */
.L_x_32:
[----:B------:R-:W-:-:S04]  /*3ae0*/  ULEA UR6, UR8, UR50, 0x3 ;  /* 0x0000003208067291 */ /* 0x000fc8000f8e183f */
[----:B------:R-:W-:-:S04]  /*3af0*/  UIADD3 UR6, UR6, 0x4a28, URZ ;  /* 0x00004a2806067890 */ /* 0x000fc8000fffe03f */
[----:B------:R-:W-:-:S09]  /*3b00*/  UPRMT UR6, URZ, 0x654, UR6 ;  /* 0x000006543f067896 */ /* 0x000fd20008000006 */
[----:B------:R-:W-:Y:S01]  /*3b10*/  SYNCS.ARRIVE.TRANS64.RED.A1T0 RZ, [UR6], RZ ;  /* 0x000000ffffff79a7 */ /* 0x000fe20008100406 */
[----:B------:R-:W-:Y:S05]  /*3b20*/  @P1 BRA `(.L_x_33) ;  /* 0x0000000000041947 */ /* 0x000fea0003800000 */
[----:B------:R-:W-:Y:S01]  /*3b30*/  BPT.TRAP 0x1 ;  /* 0x000000040000795c */ /* 0x000fe20000300000 */
.L_x_33:
[----:B------:R-:W-:-:S04]  /*3b40*/  UIADD3 UR8, UR8, 0x1, URZ ;  /* 0x0000000108087890 */ /* 0x000fc8000fffe03f */
[----:B------:R-:W-:-:S04]  /*3b50*/  UISETP.NE.AND UP0, UPT, UR8, 0x5, UPT ;  /* 0x000000050800788c */ /* 0x000fc8000bf05270 */
[----:B------:R-:W-:Y:S01]  /*3b60*/  USEL UR8, UR8, URZ, UP0 ;  /* 0x0000003f08087287 */ /* 0x000fe20008000000 */
[----:B------:R-:W-:Y:S11]  /*3b70*/  @!P0 BRA `(.L_x_34) ;  /* 0x0000000000048947 */ /* 0x000ff60003800000 */
[----:B------:R-:W-:Y:S01]  /*3b80*/  BPT.TRAP 0x1 ;  /* 0x000000040000795c */ /* 0x000fe20000300000 */
.L_x_34:
[----:B------:R-:W-:-:S04]  /*3b90*/  ULEA UR6, UR8, UR50, 0x3 ;  /* 0x0000003208067291 */ /* 0x000fc8000f8e183f */
[----:B------:R-:W-:-:S04]  /*3ba0*/  UIADD3 UR6, UR6, 0x4a28, URZ ;  /* 0x00004a2806067890 */ /* 0x000fc8000fffe03f */
[----:B------:R-:W-:-:S09]  /*3bb0*/  UPRMT UR6, URZ, 0x654, UR6 ;  /* 0x000006543f067896 */ /* 0x000fd20008000006 */
[----:B------:R-:W-:Y:S01]  /*3bc0*/  SYNCS.ARRIVE.TRANS64.RED.A1T0 RZ, [UR6], RZ ;  /* 0x000000ffffff79a7 */ /* 0x000fe20008100406 */
[----:B------:R-:W-:Y:S05]  /*3bd0*/  @P1 BRA `(.L_x_35) ;  /* 0x0000000000041947 */ /* 0x000fea0003800000 */
[----:B------:R-:W-:Y:S01]  /*3be0*/  BPT.TRAP 0x1 ;  /* 0x000000040000795c */ /* 0x000fe20000300000 */
.L_x_35:
[----:B------:R-:W-:Y:S01]  /*3bf0*/  UIADD3 UR47, UR47, 0x1, URZ ;  /* 0x000000012f2f7890 */ /* 0x000fe2000fffe03f */
[C---:B------:R-:W-:Y:S01]  /*3c00*/  ISETP.GT.AND P2, PT, R7.reuse, 0x2, PT ;  /* 0x000000020700780c */ /* 0x040fe20003f44270 */
[----:B------:R-:W-:Y:S01]  /*3c10*/  UIADD3 UR8, UR8, 0x1, URZ ;  /* 0x0000000108087890 */ /* 0x000fe2000fffe03f */
[----:B------:R-:W-:Y:S01]  /*3c20*/  VIADD R7, R7, 0xffffffff ;  /* 0xffffffff07077836 */ /* 0x000fe20000000000 */
[----:B------:R-:W-:Y:S01]  /*3c30*/  UISETP.NE.AND UP1, UPT, UR47, 0x5, UPT ;  /* 0x000000052f00788c */ /* 0x000fe2000bf25270 */
[----:B-1----:R-:W-:Y:S01]  /*3c40*/  IMAD.MOV.U32 R9, RZ, RZ, R4 ;  /* 0x000000ffff097224 */ /* 0x002fe200078e0004 */
[----:B------:R-:W-:Y:S01]  /*3c50*/  UISETP.NE.AND UP0, UPT, UR8, 0x5, UPT ;  /* 0x000000050800788c */ /* 0x000fe2000bf05270 */
[----:B------:R-:W-:Y:S01]  /*3c60*/  IMAD.MOV.U32 R11, RZ, RZ, R5 ;  /* 0x000000ffff0b7224 */ /* 0x000fe200078e0005 */
[----:B------:R-:W-:Y:S02]  /*3c70*/  USEL UR6, URZ, 0x1, UP1 ;  /* 0x000000013f067887 */ /* 0x000fe40008800000 */
[----:B------:R-:W-:-:S02]  /*3c80*/  USEL UR8, UR8, URZ, UP0 ;  /* 0x0000003f08087287 */ /* 0x000fc40008000000 */
[----:B------:R-:W-:Y:S02]  /*3c90*/  USEL UR47, UR47, URZ, UP1 ;  /* 0x0000003f2f2f7287 */ /* 0x000fe40008800000 */
[----:B------:R-:W-:Y:S01]  /*3ca0*/  LOP3.LUT R18, R65, UR6, RZ, 0x3c, !PT ;  /* 0x0000000641127c12 */ /* 0x000fe2000f8e3cff */
[----:B------:R-:W-:Y:S09]  /*3cb0*/  @P2 BRA `(.L_x_36) ;  /* 0xffffffe8007c2947 */ /* 0x000ff2000383ffff */
.L_x_25:
[----:B------:R-:W-:-:S04]  /*3cc0*/  ULOP3.LUT UR4, UR49, 0x1, URZ, 0xfc, !UPT ;  /* 0x0000000131047892 */ /* 0x000fc8000f8efc3f */
[----:B------:R-:W-:-:S06]  /*3cd0*/  UISETP.NE.AND UP0, UPT, UR4, 0x3, UPT ;  /* 0x000000030400788c */ /* 0x000fcc000bf05270 */
[----:B------:R-:W-:-:S13]  /*3ce0*/  PLOP3.LUT P2, PT, PT, PT, UP0, 0x80, 0x0 ;  /* 0x000000000000781c */ /* 0x000fda0003f4f008 */
[----:B------:R-:W-:Y:S05]  /*3cf0*/  @!P2 BRA `(.L_x_37) ;  /* 0x000000000004a947 */ /* 0x000fea0003800000 */
[----:B------:R-:W-:Y:S01]  /*3d00*/  BPT.TRAP 0x1 ;  /* 0x000000040000795c */ /* 0x000fe20000300000 */
.L_x_37:
[----:B------:R-:W-:Y:S02]  /*3d10*/  UISETP.GT.U32.AND UP0, UPT, UR49, 0x1, UPT ;  /* 0x000000013100788c */ /* 0x000fe4000bf04070 */
[----:B------:R-:W-:-:S04]  /*3d20*/  ULEA UR4, UR45, UR50, 0x3 ;  /* 0x000000322d047291 */ /* 0x000fc8000f8e183f */
[----:B------:R-:W-:Y:S01]  /*3d30*/  UIADD3 UR4, UR4, 0x4a60, URZ ;  /* 0x00004a6004047890 */ /* 0x000fe2000fffe03f */
[----:B------:R-:W-:-:S03]  /*3d40*/  PLOP3.LUT P2, PT, PT, PT, UP0, 0x80, 0x0 ;  /* 0x000000000000781c */ /* 0x000fc60003f4f008 */
[----:B------:R-:W-:-:S09]  /*3d50*/  UPRMT UR4, URZ, 0x654, UR4 ;  /* 0x000006543f047896 */ /* 0x000fd20008000004 */
[----:B------:R-:W-:Y:S01]  /*3d60*/  SYNCS.ARRIVE.TRANS64.RED.A1T0 RZ, [UR4], RZ ;  /* 0x000000ffffff79a7 */ /* 0x000fe20008100404 */
[----:B------:R-:W-:Y:S05]  /*3d70*/  @P2 BRA `(.L_x_38) ;  /* 0x0000000000042947 */ /* 0x000fea0003800000 */
[----:B------:R-:W-:Y:S01]  /*3d80*/  BPT.TRAP 0x1 ;  /* 0x000000040000795c */ /* 0x000fe20000300000 */
.L_x_38:
[----:B------:R-:W-:Y:S05]  /*3d90*/  @!P0 BRA `(.L_x_39) ;  /* 0x0000000000048947 */ /* 0x000fea0003800000 */
[----:B------:R-:W-:Y:S01]  /*3da0*/  BPT.TRAP 0x1 ;  /* 0x000000040000795c */ /* 0x000fe20000300000 */
.L_x_39:
[----:B------:R-:W-:-:S04]  /*3db0*/  ULEA UR8, UR8, UR50, 0x3 ;  /* 0x0000003208087291 */ /* 0x000fc8000f8e183f */
[----:B------:R-:W-:-:S04]  /*3dc0*/  UIADD3 UR8, UR8, 0x4a28, URZ ;  /* 0x00004a2808087890 */ /* 0x000fc8000fffe03f */
[----:B------:R-:W-:-:S09]  /*3dd0*/  UPRMT UR8, URZ, 0x654, UR8 ;  /* 0x000006543f087896 */ /* 0x000fd20008000008 */
[----:B------:R-:W-:Y:S01]  /*3de0*/  SYNCS.ARRIVE.TRANS64.RED.A1T0 RZ, [UR8], RZ ;  /* 0x000000ffffff79a7 */ /* 0x000fe20008100408 */
[----:B------:R-:W-:Y:S05]  /*3df0*/  @P1 BRA `(.L_x_40) ;  /* 0x0000000000041947 */ /* 0x000fea0003800000 */
[----:B------:R-:W-:Y:S01]  /*3e00*/  BPT.TRAP 0x1 ;  /* 0x000000040000795c */ /* 0x000fe20000300000 */
.L_x_40:
[----:B------:R-:W1:Y:S01]  /*3e10*/  SHFL.BFLY PT, R7, R0, 0x1, 0x1f ;  /* 0x0c201f0000077f89 */ /* 0x000e6200000e0000 */
[----:B------:R-:W-:Y:S01]  /*3e20*/  BSSY B0, `(.L_x_41) ;  /* 0x0000023000007945 */ /* 0x000fe20003800000 */
[----:B------:R-:W-:Y:S01]  /*3e30*/  IMAD.MOV.U32 R9, RZ, RZ, 0x7f800000 ;  /* 0x7f800000ff097424 */ /* 0x000fe200078e00ff */
[----:B------:R-:W-:Y:S01]  /*3e40*/  MOV R11, 0x7f800000 ;  /* 0x7f800000000b7802 */ /* 0x000fe20000000f00 */
[----:B------:R-:W2:Y:S01]  /*3e50*/  SHFL.BFLY PT, R6, R3, 0x1, 0x1f ;  /* 0x0c201f0003067f89 */ /* 0x000ea200000e0000 */
[----:B------:R-:W-:Y:S02]  /*3e60*/  IMAD.MOV.U32 R10, RZ, RZ, 0x3f800000 ;  /* 0x3f800000ff0a7424 */ /* 0x000fe400078e00ff */
[----:B-1----:R-:W-:Y:S01]  /*3e70*/  FADD R7, R7, R0 ;  /* 0x0000000007077221 */ /* 0x002fe20000000000 */
[----:B--2---:R-:W-:-:S04]  /*3e80*/  FADD R15, R6, R3 ;  /* 0x00000003060f7221 */ /* 0x004fc80000000000 */
[----:B------:R-:W1:Y:S01]  /*3e90*/  SHFL.BFLY PT, R8, R7, 0x2, 0x1f ;  /* 0x0c401f0007087f89 */ /* 0x000e6200000e0000 */
[----:B------:R-:W-:-:S03]  /*3ea0*/  IMAD.MOV.U32 R6, RZ, RZ, 0x3f800000 ;  /* 0x3f800000ff067424 */ /* 0x000fc600078e00ff */
[----:B------:R-:W2:Y:S01]  /*3eb0*/  SHFL.BFLY PT, R20, R15, 0x2, 0x1f ;  /* 0x0c401f000f147f89 */ /* 0x000ea200000e0000 */
[C---:B-1----:R-:W-:Y:S01]  /*3ec0*/  FSETP.NE.AND P0, PT, R7.reuse, -R8, PT ;  /* 0x800000080700720b */ /* 0x042fe20003f05000 */
[----:B------:R-:W-:Y:S01]  /*3ed0*/  FADD R3, R7, R8 ;  /* 0x0000000807037221 */ /* 0x000fe20000000000 */
[----:B--2---:R-:W-:-:S11]  /*3ee0*/  FADD R8, R15, R20 ;  /* 0x000000140f087221 */ /* 0x004fd60000000000 */
[----:B------:R-:W-:Y:S05]  /*3ef0*/  @!P0 BRA `(.L_x_42) ;  /* 0x0000000000548947 */ /* 0x000fea0003800000 */
[----:B------:R-:W-:Y:S01]  /*3f00*/  VIADD R0, R3, 0x1800000 ;  /* 0x0180000003007836 */ /* 0x000fe20000000000 */
[----:B------:R-:W-:Y:S04]  /*3f10*/  BSSY B1, `(.L_x_43) ;  /* 0x000000c000017945 */ /* 0x000fe80003800000 */
[----:B------:R-:W-:-:S04]  /*3f20*/  LOP3.LUT R0, R0, 0x7f800000, RZ, 0xc0, !PT ;  /* 0x7f80000000007812 */ /* 0x000fc800078ec0ff */
[----:B------:R-:W-:-:S13]  /*3f30*/  ISETP.GT.U32.AND P0, PT, R0, 0x1ffffff, PT ;  /* 0x01ffffff0000780c */ /* 0x000fda0003f04070 */
[----:B------:R-:W-:Y:S05]  /*3f40*/  @P0 BRA `(.L_x_44) ;  /* 0x0000000000100947 */ /* 0x000fea0003800000 */
[----:B------:R-:W-:-:S07]  /*3f50*/  MOV R14, 0x3f70 ;  /* 0x00003f70000e7802 */ /* 0x000fce0000000f00 */
[----:B------:R-:W-:Y:S05]  /*3f60*/  CALL.REL.NOINC `($__internal_0_$__cuda_sm20_rcp_rn_f32_slowpath) ;  /* 0x0000002800f07944 */ /* 0x000fea0003c00000 */
[----:B------:R-:W-:Y:S01]  /*3f70*/  IMAD.MOV.U32 R6, RZ, RZ, R0 ;  /* 0x000000ffff067224 */ /* 0x000fe200078e0000 */
[----:B------:R-:W-:Y:S06]  /*3f80*/  BRA `(.L_x_45) ;  /* 0x0000000000107947 */ /* 0x000fec0003800000 */
.L_x_44:
[----:B------:R-:W1:Y:S02]  /*3f90*/  MUFU.RCP R6, R3 ;  /* 0x0000000300067308 */ /* 0x000e640000001000 */
[----:B-1----:R-:W-:-:S04]  /*3fa0*/  FFMA R0, R3, R6, -1 ;  /* 0xbf80000003007423 */ /* 0x002fc80000000006 */
[----:B------:R-:W-:-:S04]  /*3fb0*/  FADD.FTZ R7, -R0, -RZ ;  /* 0x800000ff00077221 */ /* 0x000fc80000010100 */
[----:B------:R-:W-:-:S07]  /*3fc0*/  FFMA R6, R6, R7, R6 ;  /* 0x0000000706067223 */ /* 0x000fce0000000006 */
.L_x_45:
[----:B------:R-:W-:Y:S05]  /*3fd0*/  BSYNC B1 ;  /* 0x0000000000017941 */ /* 0x000fea0003800000 */
.L_x_43:
[----:B------:R-:W-:Y:S01]  /*3fe0*/  FSETP.GEU.AND P0, PT, |R3|, 1.175494350822287508e-38, PT ;  /* 0x008000000300780b */ /* 0x000fe20003f0e200 */
[----:B------:R-:W-:-:S12]  /*3ff0*/  ULDC UR4, c[0x0][0x600] ;  /* 0x0001800000047ab9 */ /* 0x000fd80000000800 */
[----:B------:R-:W-:-:S04]  /*4000*/  @!P0 FMUL R3, R3, 16777216 ;  /* 0x4b80000003038820 */ /* 0x000fc80000400000 */
[----:B------:R-:W1:Y:S02]  /*4010*/  MUFU.LG2 R0, R3 ;  /* 0x0000000300007308 */ /* 0x000e640000000c00 */
[----:B-1----:R-:W-:-:S04]  /*4020*/  @!P0 FADD R0, R0, -24 ;  /* 0xc1c0000000008421 */ /* 0x002fc80000000000 */
[----:B------:R-:W-:-:S04]  /*4030*/  FMUL R11, R0, 0.69314718246459960938 ;  /* 0x3f317218000b7820 */ /* 0x000fc80000400000 */
[----:B------:R-:W-:-:S07]  /*4040*/  FFMA R11, R4, UR4, R11 ;  /* 0x00000004040b7c23 */ /* 0x000fce000800000b */
.L_x_42:
[----:B------:R-:W-:Y:S05]  /*4050*/  BSYNC B0 ;  /* 0x0000000000007941 */ /* 0x000fea0003800000 */
.L_x_41:
[----:B------:R-:W-:Y:S01]  /*4060*/  FSETP.NE.AND P0, PT, R15, -R20, PT ;  /* 0x800000140f00720b */ /* 0x000fe20003f05000 */
[----:B------:R-:W-:Y:S01]  /*4070*/  ULDC UR4, c[0x0][0x608] ;  /* 0x0001820000047ab9 */ /* 0x000fe20000000800 */
[----:B------:R-:W-:Y:S01]  /*4080*/  BSSY B0, `(.L_x_46) ;  /* 0x000001d000007945 */ /* 0x000fe20003800000 */
[----:B------:R-:W-:-:S04]  /*4090*/  FMUL R6, R6, UR4 ;  /* 0x0000000406067c20 */ /* 0x000fc80008400000 */
[-C--:B------:R-:W-:Y:S01]  /*40a0*/  FMUL R56, R56, R6.reuse ;  /* 0x0000000638387220 */ /* 0x080fe20000400000 */
[-C--:B------:R-:W-:Y:S01]  /*40b0*/  FMUL R26, R57, R6.reuse ;  /* 0x00000006391a7220 */ /* 0x080fe20000400000 */
[-C--:B------:R-:W-:Y:S01]  /*40c0*/  FMUL R60, R60, R6.reuse ;  /* 0x000000063c3c7220 */ /* 0x080fe20000400000 */
[----:B------:R-:W-:-:S03]  /*40d0*/  FMUL R28, R61, R6 ;  /* 0x000000063d1c7220 */ /* 0x000fc60000400000 */
[----:B------:R-:W-:Y:S05]  /*40e0*/  @!P0 BRA `(.L_x_47) ;  /* 0x0000000000588947 */ /* 0x000fea0003800000 */
[----:B------:R-:W-:Y:S01]  /*40f0*/  VIADD R0, R8, 0x1800000 ;  /* 0x0180000008007836 */ /* 0x000fe20000000000 */
[----:B------:R-:W-:Y:S04]  /*4100*/  BSSY B1, `(.L_x_48) ;  /* 0x000000d000017945 */ /* 0x000fe80003800000 */
[----:B------:R-:W-:-:S04]  /*4110*/  LOP3.LUT R0, R0, 0x7f800000, RZ, 0xc0, !PT ;  /* 0x7f80000000007812 */ /* 0x000fc800078ec0ff */
[----:B------:R-:W-:-:S13]  /*4120*/  ISETP.GT.U32.AND P0, PT, R0, 0x1ffffff, PT ;  /* 0x01ffffff0000780c */ /* 0x000fda0003f04070 */
[----:B------:R-:W-:Y:S05]  /*4130*/  @P0 BRA `(.L_x_49) ;  /* 0x0000000000140947 */ /* 0x000fea0003800000 */
[----:B------:R-:W-:Y:S01]  /*4140*/  IMAD.MOV.U32 R3, RZ, RZ, R8 ;  /* 0x000000ffff037224 */ /* 0x000fe200078e0008 */
[----:B------:R-:W-:-:S07]  /*4150*/  MOV R14, 0x4170 ;  /* 0x00004170000e7802 */ /* 0x000fce0000000f00 */
[----:B------:R-:W-:Y:S05]  /*4160*/  CALL.REL.NOINC `($__internal_0_$__cuda_sm20_rcp_rn_f32_slowpath) ;  /* 0x0000002800707944 */ /* 0x000fea0003c00000 */
[----:B------:R-:W-:Y:S01]  /*4170*/  IMAD.MOV.U32 R10, RZ, RZ, R0 ;  /* 0x000000ffff0a7224 */ /* 0x000fe200078e0000 */
[----:B------:R-:W-:Y:S06]  /*4180*/  BRA `(.L_x_50) ;  /* 0x0000000000107947 */ /* 0x000fec0003800000 */
.L_x_49:
[----:B------:R-:W1:Y:S02]  /*4190*/  MUFU.RCP R3, R8 ;  /* 0x0000000800037308 */ /* 0x000e640000001000 */
[----:B-1----:R-:W-:-:S04]  /*41a0*/  FFMA R0, R8, R3, -1 ;  /* 0xbf80000008007423 */ /* 0x002fc80000000003 */
[----:B------:R-:W-:-:S04]  /*41b0*/  FADD.FTZ R0, -R0, -RZ ;  /* 0x800000ff00007221 */ /* 0x000fc80000010100 */
[----:B------:R-:W-:-:S07]  /*41c0*/  FFMA R10, R3, R0, R3 ;  /* 0x00000000030a7223 */ /* 0x000fce0000000003 */
.L_x_50:
[----:B------:R-:W-:Y:S05]  /*41d0*/  BSYNC B1 ;  /* 0x0000000000017941 */ /* 0x000fea0003800000 */
.L_x_48:
[----:B------:R-:W-:Y:S01]  /*41e0*/  FSETP.GEU.AND P0, PT, |R8|, 1.175494350822287508e-38, PT ;  /* 0x008000000800780b */ /* 0x000fe20003f0e200 */
[----:B------:R-:W-:-:S12]  /*41f0*/  ULDC UR4, c[0x0][0x600] ;  /* 0x0001800000047ab9 */ /* 0x000fd80000000800 */
[----:B------:R-:W-:-:S04]  /*4200*/  @!P0 FMUL R8, R8, 16777216 ;  /* 0x4b80000008088820 */ /* 0x000fc80000400000 */
[----:B------:R-:W1:Y:S02]  /*4210*/  MUFU.LG2 R0, R8 ;  /* 0x0000000800007308 */ /* 0x000e640000000c00 */
[----:B-1----:R-:W-:-:S04]  /*4220*/  @!P0 FADD R0, R0, -24 ;  /* 0xc1c0000000008421 */ /* 0x002fc80000000000 */
[----:B------:R-:W-:-:S04]  /*4230*/  FMUL R0, R0, 0.69314718246459960938 ;  /* 0x3f31721800007820 */ /* 0x000fc80000400000 */
[----:B------:R-:W-:-:S07]  /*4240*/  FFMA R9, R5, UR4, R0 ;  /* 0x0000000405097c23 */ /* 0x000fce0008000000 */
.L_x_47:
[----:B------:R-:W-:Y:S05]  /*4250*/  BSYNC B0 ;  /* 0x0000000000007941 */ /* 0x000fea0003800000 */
.L_x_46:
[----:B------:R-:W-:Y:S01]  /*4260*/  SHF.L.U32 R0, R64, 0x1f, RZ ;  /* 0x0000001f40007819 */ /* 0x000fe200000006ff */
[----:B------:R-:W-:Y:S01]  /*4270*/  UISETP.NE.AND UP0, UPT, UR53, 0x1, UPT ;  /* 0x000000013500788c */ /* 0x000fe2000bf05270 */
[----:B------:R-:W-:Y:S01]  /*4280*/  LOP3.LUT P0, R24, R2, 0x3, RZ, 0xc0, !PT ;  /* 0x0000000302187812 */ /* 0x000fe2000780c0ff */
[----:B------:R-:W-:Y:S01]  /*4290*/  UISETP.NE.AND UP1, UPT, UR53, 0x2, UPT ;  /* 0x000000023500788c */ /* 0x000fe2000bf25270 */
[----:B------:R-:W1:Y:S01]  /*42a0*/  SYNCS.PHASECHK.TRANS64.TRYWAIT P1, [UR10+0x8], R0 ;  /* 0x00000800ff0075a7 */ /* 0x000e62000802014a */
[----:B------:R-:W-:Y:S01]  /*42b0*/  ULDC UR4, c[0x0][0x608] ;  /* 0x0001820000047ab9 */ /* 0x000fe20000000800 */
[----:B------:R-:W-:Y:S01]  /*42c0*/  USHF.L.U32 UR42, UR42, 0x6, URZ ;  /* 0x000000062a2a7899 */ /* 0x000fe2000800063f */
[----:B------:R-:W-:-:S05]  /*42d0*/  FMUL R10, R10, UR4 ;  /* 0x000000040a0a7c20 */ /* 0x000fca0008400000 */
[----:B------:R-:W-:Y:S02]  /*42e0*/  @!UP0 ULOP3.LUT UP2, URZ, UR45, 0x2, URZ, 0xc0, !UPT ;  /* 0x000000022d3f8892 */ /* 0x000fe4000f84c03f */
[----:B------:R-:W-:Y:S02]  /*42f0*/  @!UP0 ULOP3.LUT UR45, UR45, 0x1, URZ, 0xc0, !UPT ;  /* 0x000000012d2d8892 */ /* 0x000fe4000f8ec03f */
[----:B------:R-:W-:Y:S02]  /*4300*/  @!UP0 USEL UR5, URZ, 0x1, UP2 ;  /* 0x000000013f058887 */ /* 0x000fe40009000000 */
[----:B------:R-:W-:Y:S02]  /*4310*/  @!UP1 UIADD3 UR6, UR45, 0x1, URZ ;  /* 0x000000012d069890 */ /* 0x000fe4000fffe03f */
[----:B------:R-:W-:Y:S02]  /*4320*/  @!UP0 ULOP3.LUT UR46, UR46, UR5, URZ, 0x3c, !UPT ;  /* 0x000000052e2e8292 */ /* 0x000fe4000f8e3c3f */
[----:B------:R-:W-:-:S02]  /*4330*/  @!UP1 UISETP.GT.U32.AND UP2, UPT, UR6, 0x1, UPT ;  /* 0x000000010600988c */ /* 0x000fc4000bf44070 */
[----:B------:R-:W-:Y:S02]  /*4340*/  @!UP1 ULOP3.LUT UR45, UR45, 0x1, URZ, 0xc, !UPT ;  /* 0x000000012d2d9892 */ /* 0x000fe4000f8e0c3f */
[----:B------:R-:W-:-:S04]  /*4350*/  @!UP1 USEL UR5, URZ, 0x1, !UP2 ;  /* 0x000000013f059887 */ /* 0x000fc8000d000000 */
[----:B------:R-:W-:Y:S01]  /*4360*/  @!UP1 ULOP3.LUT UR46, UR46, UR5, URZ, 0x3c, !UPT ;  /* 0x000000052e2e9292 */ /* 0x000fe2000f8e3c3f */
[----:B-1----:R-:W-:Y:S11]  /*4370*/  @!P1 BRA `(.L_x_51) ;  /* 0x0000002000f49947 */ /* 0x002ff60003800000 */
.L_x_112:
[----:B------:R-:W-:Y:S04]  /*4380*/  BSSY B0, `(.L_x_52) ;  /* 0x000001a000007945 */ /* 0x000fe80003800000 */
[----:B------:R-:W-:Y:S05]  /*4390*/  @P0 BRA `(.L_x_53) ;  /* 0x0000000000600947 */ /* 0x000fea0003800000 */
[----:B------:R-:W2:Y:S01]  /*43a0*/  LDC.64 R6, c[0x0][0x688] ;  /* 0x0001a200ff067b82 */ /* 0x000ea20000000a00 */
[----:B-1----:R-:W-:Y:S01]  /*43b0*/  LOP3.LUT R0, R2, 0x60, RZ, 0xc0, !PT ;  /* 0x0000006002007812 */ /* 0x002fe200078ec0ff */
[----:B------:R-:W-:Y:S01]  /*43c0*/  IMAD.MOV R5, RZ, RZ, -R19 ;  /* 0x000000ffff057224 */ /* 0x000fe200078e0a13 */
[----:B------:R-:W-:Y:S01]  /*43d0*/  SHF.R.U32.HI R3, RZ, 0x2, R2 ;  /* 0x00000002ff037819 */ /* 0x000fe20000011602 */
[----:B------:R-:W-:Y:S01]  /*43e0*/  ULDC UR4, c[0x0][0xa10] ;  /* 0x0002840000047ab9 */ /* 0x000fe20000000800 */
[----:B------:R-:W-:Y:S01]  /*43f0*/  SHF.R.U32.HI R0, RZ, 0x5, R0 ;  /* 0x00000005ff007819 */ /* 0x000fe20000011600 */
[----:B------:R-:W-:Y:S01]  /*4400*/  IMAD R5, R5, UR4, R16 ;  /* 0x0000000405057c24 */ /* 0x000fe2000f8e0210 */
[----:B------:R-:W-:Y:S01]  /*4410*/  LOP3.LUT R3, R3, 0x7, RZ, 0xc0, !PT ;  /* 0x0000000703037812 */ /* 0x000fe200078ec0ff */
[----:B------:R-:W-:Y:S01]  /*4420*/  ULDC UR4, c[0x0][0x288] ;  /* 0x0000a20000047ab9 */ /* 0x000fe20000000800 */
[----:B------:R-:W-:-:S04]  /*4430*/  SHF.L.U32 R0, R0, 0x4, RZ ;  /* 0x0000000400007819 */ /* 0x000fc800000006ff */
[----:B------:R-:W-:Y:S01]  /*4440*/  LOP3.LUT R3, R0, 0xfffffff0, R3, 0xe2, !PT ;  /* 0xfffffff000037812 */ /* 0x000fe200078ee203 */
[----:B--2---:R-:W-:-:S04]  /*4450*/  IMAD R0, R5, R6, UR42 ;  /* 0x0000002a05007e24 */ /* 0x004fc8000f8e0206 */
[----:B------:R-:W-:Y:S02]  /*4460*/  VIADD R5, R3, UR42 ;  /* 0x0000002a03057c36 */ /* 0x000fe40008000000 */
[----:B------:R-:W-:Y:S02]  /*4470*/  IMAD R0, R7, UR44, R0 ;  /* 0x0000002c07007c24 */ /* 0x000fe4000f8e0200 */
[C---:B------:R-:W-:Y:S01]  /*4480*/  VIADD R4, R5.reuse, 0x8 ;  /* 0x0000000805047836 */ /* 0x040fe20000000000 */
[----:B------:R-:W-:Y:S02]  /*4490*/  ISETP.GE.U32.AND P0, PT, R5, UR4, PT ;  /* 0x0000000405007c0c */ /* 0x000fe4000bf06070 */
[----:B------:R-:W-:Y:S02]  /*44a0*/  IADD3 R3, P2, R3, R0, RZ ;  /* 0x0000000003037210 */ /* 0x000fe40007f5e0ff */
[----:B------:R-:W-:Y:S01]  /*44b0*/  ISETP.GE.U32.AND P1, PT, R4, UR4, PT ;  /* 0x0000000404007c0c */ /* 0x000fe2000bf26070 */
[----:B------:R-:W-:Y:S01]  /*44c0*/  ULDC.64 UR4, c[0x0][0x680] ;  /* 0x0001a00000047ab9 */ /* 0x000fe20000000a00 */
[----:B------:R-:W-:-:S02]  /*44d0*/  LEA.HI.X.SX32 R0, R0, RZ, 0x1, P2 ;  /* 0x000000ff00007211 */ /* 0x000fc400010f0eff */
[----:B------:R-:W-:-:S04]  /*44e0*/  LEA R4, P2, R3, UR4, 0x2 ;  /* 0x0000000403047c11 */ /* 0x000fc8000f8410ff */
[----:B------:R-:W-:-:S05]  /*44f0*/  LEA.HI.X R5, R3, UR5, R0, 0x2, P2 ;  /* 0x0000000503057c11 */ /* 0x000fca00090f1400 */
[----:B------:R2:W-:Y:S04]  /*4500*/  @!P0 STG.E desc[UR38][R4.64], R11 ;  /* 0x0000000b04008986 */ /* 0x0005e8000c101926 */
[----:B------:R2:W-:Y:S02]  /*4510*/  @!P1 STG.E desc[UR38][R4.64+0x20], R9 ;  /* 0x0000200904009986 */ /* 0x0005e4000c101926 */
.L_x_53:
[----:B------:R-:W-:Y:S05]  /*4520*/  BSYNC B0 ;  /* 0x0000000000007941 */ /* 0x000fea0003800000 */
.L_x_52:
[----:B------:R-:W-:Y:S01]  /*4530*/  ULDC.64 UR4, c[0x0][0x730] ;  /* 0x0001cc0000047ab9 */ /* 0x000fe20000000a00 */
[-C--:B------:R-:W-:Y:S01]  /*4540*/  FMUL R58, R58, R10.reuse ;  /* 0x0000000a3a3a7220 */ /* 0x080fe20000400000 */
[----:B------:R-:W-:Y:S01]  /*4550*/  ISETP.NE.U32.AND P0, PT, RZ, UR4, PT ;  /* 0x00000004ff007c0c */ /* 0x000fe2000bf05070 */
[-C--:B------:R-:W-:Y:S01]  /*4560*/  FMUL R30, R59, R10.reuse ;  /* 0x0000000a3b1e7220 */ /* 0x080fe20000400000 */
[-C--:B------:R-:W-:Y:S01]  /*4570*/  FMUL R62, R62, R10.reuse ;  /* 0x0000000a3e3e7220 */ /* 0x080fe20000400000 */
[----:B------:R-:W-:Y:S01]  /*4580*/  FMUL R32, R63, R10 ;  /* 0x0000000a3f207220 */ /* 0x000fe20000400000 */
[----:B------:R-:W-:-:S13]  /*4590*/  ISETP.NE.AND.EX P0, PT, RZ, UR5, PT, P0 ;  /* 0x00000005ff007c0c */ /* 0x000fda000bf05300 */
[----:B------:R-:W-:Y:S05]  /*45a0*/  @P0 BRA `(.L_x_54) ;  /* 0x0000000000240947 */ /* 0x000fea0003800000 */
[----:B------:R-:W-:Y:S02]  /*45b0*/  ULDC.64 UR4, c[0x0][0x728] ;  /* 0x0001ca0000047ab9 */ /* 0x000fe40000000a00 */
[----:B------:R-:W-:-:S04]  /*45c0*/  ISETP.NE.U32.AND P0, PT, RZ, UR4, PT ;  /* 0x00000004ff007c0c */ /* 0x000fc8000bf05070 */
[----:B------:R-:W-:-:S13]  /*45d0*/  ISETP.NE.AND.EX P0, PT, RZ, UR5, PT, P0 ;  /* 0x00000005ff007c0c */ /* 0x000fda000bf05300 */
[----:B------:R-:W-:Y:S05]  /*45e0*/  @!P0 BRA `(.L_x_55) ;  /* 0x00000000000c8947 */ /* 0x000fea0003800000 */
[----:B------:R-:W3:Y:S02]  /*45f0*/  LDC.64 R22, c[0x0][0x728] ;  /* 0x0001ca00ff167b82 */ /* 0x000ee40000000a00 */
[----:B---3--:R3:W5:Y:S01]  /*4600*/  LDG.E R22, desc[UR38][R22.64] ;  /* 0x0000002616167981 */ /* 0x008762000c1e1900 */
[----:B------:R-:W-:Y:S05]  /*4610*/  BRA `(.L_x_54) ;  /* 0x0000000000087947 */ /* 0x000fea0003800000 */
.L_x_55:
[----:B------:R-:W-:Y:S02]  /*4620*/  ULDC UR4, c[0x0][0x720] ;  /* 0x0001c80000047ab9 */ /* 0x000fe40000000800 */
[----:B------:R-:W-:-:S07]  /*4630*/  IMAD.U32 R22, RZ, RZ, UR4 ;  /* 0x00000004ff167e24 */ /* 0x000fce000f8e00ff */
.L_x_54:
[----:B-1----:R-:W-:-:S04]  /*4640*/  MOV R0, RZ ;  /* 0x000000ff00007202 */ /* 0x002fc80000000f00 */
[----:B------:R-:W-:-:S13]  /*4650*/  LOP3.LUT P0, RZ, R0, 0x9f, RZ, 0xc0, !PT ;  /* 0x0000009f00ff7812 */ /* 0x000fda000780c0ff */
[----:B------:R-:W-:Y:S05]  /*4660*/  @!P0 BRA `(.L_x_56) ;  /* 0x0000000000408947 */ /* 0x000fea0003800000 */
[----:B------:R-:W-:Y:S01]  /*4670*/  MOV R0, 0x0 ;  /* 0x0000000000007802 */ /* 0x000fe20000000f00 */
[----:B------:R-:W-:Y:S01]  /*4680*/  ULDC.64 UR4, c[0x4][0x68] ;  /* 0x01001a0000047ab9 */ /* 0x000fe20000000a00 */
[----:B------:R-:W-:Y:S01]  /*4690*/  ULDC.64 UR6, c[0x4][0x8] ;  /* 0x0100020000067ab9 */ /* 0x000fe20000000a00 */
[----:B--2---:R-:W-:Y:S01]  /*46a0*/  IMAD.U32 R4, RZ, RZ, UR4 ;  /* 0x00000004ff047e24 */ /* 0x004fe2000f8e00ff */
[----:B------:R1:W2:Y:S01]  /*46b0*/  LDC.64 R14, c[0x4][R0] ;  /* 0x01000000000e7b82 */ /* 0x0002a20000000a00 */
[----:B------:R-:W-:Y:S01]  /*46c0*/  IMAD.U32 R5, RZ, RZ, UR5 ;  /* 0x00000005ff057e24 */ /* 0x000fe2000f8e00ff */
[----:B------:R-:W-:Y:S01]  /*46d0*/  ULDC.64 UR4, c[0x4][0x70] ;  /* 0x01001c0000047ab9 */ /* 0x000fe20000000a00 */
[----:B------:R-:W-:Y:S01]  /*46e0*/  IMAD.U32 R10, RZ, RZ, UR6 ;  /* 0x00000006ff0a7e24 */ /* 0x000fe2000f8e00ff */
[----:B------:R-:W-:Y:S01]  /*46f0*/  MOV R7, UR5 ;  /* 0x0000000500077c02 */ /* 0x000fe20008000f00 */
[----:B------:R-:W-:Y:S02]  /*4700*/  IMAD.U32 R6, RZ, RZ, UR4 ;  /* 0x00000004ff067e24 */ /* 0x000fe4000f8e00ff */
[----:B------:R-:W-:-:S02]  /*4710*/  IMAD.U32 R11, RZ, RZ, UR7 ;  /* 0x00000007ff0b7e24 */ /* 0x000fc4000f8e00ff */
[----:B------:R-:W-:Y:S02]  /*4720*/  IMAD.MOV.U32 R8, RZ, RZ, 0x70 ;  /* 0x00000070ff087424 */ /* 0x000fe400078e00ff */
[----:B------:R-:W-:Y:S02]  /*4730*/  IMAD.MOV.U32 R12, RZ, RZ, 0x1 ;  /* 0x00000001ff0c7424 */ /* 0x000fe400078e00ff */
[----:B-1----:R-:W-:-:S07]  /*4740*/  IMAD.MOV.U32 R13, RZ, RZ, RZ ;  /* 0x000000ffff0d7224 */ /* 0x002fce00078e00ff */
[----:B------:R-:W-:-:S07]  /*4750*/  LEPC R20, `(.L_x_56) ;  /* 0x000000001014794e */ /* 0x000fce0000000000 */
[----:B--23-5:R-:W-:Y:S05]  /*4760*/  CALL.ABS.NOINC R14 ;  /* 0x000000000e007343 */ /* 0x02cfea0003c00000 */
.L_x_56:
[----:B------:R-:W-:Y:S01]  /*4770*/  MOV R0, UR53 ;  /* 0x0000003500007c02 */ /* 0x000fe20008000f00 */
[----:B---3--:R-:W-:-:S04]  /*4780*/  IMAD.U32 R23, RZ, RZ, UR50 ;  /* 0x00000032ff177e24 */ /* 0x008fc8000f8e00ff */
[----:B------:R-:W-:-:S04]  /*4790*/  IMAD R23, R0, 0x900, R23 ;  /* 0x0000090000177824 */ /* 0x000fc800078e0217 */
[----:B------:R-:W-:-:S05]  /*47a0*/  VIADD R0, R23, 0x2f00 ;  /* 0x00002f0017007836 */ /* 0x000fca0000000000 */
        /* <DEDUP_REMOVED lines=17> */
[----:B--2--5:R-:W-:Y:S05]  /*48c0*/  CALL.ABS.NOINC R14 ;  /* 0x000000000e007343 */ /* 0x024fea0003c00000 */
.L_x_57:
[C---:B--2---:R-:W-:Y:S01]  /*48d0*/  IMAD.SHL.U32 R4, R2.reuse, 0x10, RZ ;  /* 0x0000001002047824 */ /* 0x044fe200078e00ff */
[----:B------:R-:W-:Y:S01]  /*48e0*/  SHF.R.U32.HI R6, RZ, 0x1, R2 ;  /* 0x00000001ff067819 */ /* 0x000fe20000011602 */
[----:B------:R-:W-:Y:S01]  /*48f0*/  ULDC.64 UR4, c[0x0][0x730] ;  /* 0x0001cc0000047ab9 */ /* 0x000fe20000000a00 */
[----:B------:R-:W-:Y:S02]  /*4900*/  LOP3.LUT R0, R2, 0x7f, RZ, 0xc0, !PT ;  /* 0x0000007f02007812 */ /* 0x000fe400078ec0ff */
[----:B------:R-:W-:Y:S02]  /*4910*/  LOP3.LUT R3, R4, 0x40, RZ, 0xc0, !PT ;  /* 0x0000004004037812 */ /* 0x000fe400078ec0ff */
[----:B------:R-:W-:Y:S01]  /*4920*/  ISETP.NE.U32.AND P0, PT, RZ, UR4, PT ;  /* 0x00000004ff007c0c */ /* 0x000fe2000bf05070 */
[----:B------:R-:W-:Y:S01]  /*4930*/  VIADD R0, R0, 0x1f ;  /* 0x0000001f00007836 */ /* 0x000fe20000000000 */
[----:B------:R-:W-:Y:S01]  /*4940*/  LOP3.LUT R6, R3, 0x8, R6, 0xf8, !PT ;  /* 0x0000000803067812 */ /* 0x000fe200078ef806 */
[C---:B------:R-:W-:Y:S01]  /*4950*/  IMAD.SHL.U32 R3, R2.reuse, 0x8, RZ ;  /* 0x0000000802037824 */ /* 0x040fe200078e00ff */
[----:B------:R-:W-:Y:S01]  /*4960*/  ISETP.NE.AND.EX P0, PT, RZ, UR5, PT, P0 ;  /* 0x00000005ff007c0c */ /* 0x000fe2000bf05300 */
[----:B------:R-:W-:Y:S01]  /*4970*/  ULDC UR4, c[0x0][0x720] ;  /* 0x0001c80000047ab9 */ /* 0x000fe20000000800 */
[----:B------:R-:W-:-:S02]  /*4980*/  SHF.L.U32 R7, R2, 0x1, RZ ;  /* 0x0000000102077819 */ /* 0x000fc400000006ff */
[----:B------:R-:W-:Y:S02]  /*4990*/  LOP3.LUT R5, R3, 0x300, RZ, 0xc0, !PT ;  /* 0x0000030003057812 */ /* 0x000fe400078ec0ff */
[----:B-----5:R-:W-:Y:S02]  /*49a0*/  FSEL R3, R22, UR4, !P0 ;  /* 0x0000000416037c08 */ /* 0x020fe4000c000000 */
[----:B------:R-:W-:Y:S01]  /*49b0*/  ISETP.GT.U32.AND P0, PT, R0, 0x3e, PT ;  /* 0x0000003e0000780c */ /* 0x000fe20003f04070 */
[----:B------:R-:W-:Y:S01]  /*49c0*/  IMAD R24, R24, 0x10, R5 ;  /* 0x0000001018187824 */ /* 0x000fe200078e0205 */
[----:B------:R-:W-:Y:S01]  /*49d0*/  LOP3.LUT R10, R6, 0x8, R7, 0x78, !PT ;  /* 0x00000008060a7812 */ /* 0x000fe200078e7807 */
[-C--:B------:R-:W-:Y:S01]  /*49e0*/  FMUL R0, R56, R3.reuse ;  /* 0x0000000338007220 */ /* 0x080fe20000400000 */
[----:B------:R-:W-:Y:S01]  /*49f0*/  LOP3.LUT R11, R4, 0x80, RZ, 0xc0, !PT ;  /* 0x00000080040b7812 */ /* 0x000fe200078ec0ff */
[-C--:B------:R-:W-:Y:S01]  /*4a00*/  FMUL R5, R26, R3.reuse ;  /* 0x000000031a057220 */ /* 0x080fe20000400000 */
[-C--:B------:R-:W-:Y:S01]  /*4a10*/  FMUL R4, R58, R3.reuse ;  /* 0x000000033a047220 */ /* 0x080fe20000400000 */
[-C--:B------:R-:W-:Y:S01]  /*4a20*/  FMUL R7, R30, R3.reuse ;  /* 0x000000031e077220 */ /* 0x080fe20000400000 */
[-C--:B------:R-:W-:Y:S01]  /*4a30*/  FMUL R6, R60, R3.reuse ;  /* 0x000000033c067220 */ /* 0x080fe20000400000 */
[-C--:B------:R-:W-:Y:S01]  /*4a40*/  FMUL R9, R28, R3.reuse ;  /* 0x000000031c097220 */ /* 0x080fe20000400000 */
[-C--:B------:R-:W-:Y:S01]  /*4a50*/  FMUL R8, R62, R3.reuse ;  /* 0x000000033e087220 */ /* 0x080fe20000400000 */
[----:B------:R-:W-:Y:S01]  /*4a60*/  FMUL R3, R32, R3 ;  /* 0x0000000320037220 */ /* 0x000fe20000400000 */
[----:B------:R-:W-:-:S02]  /*4a70*/  IADD3 R10, R10, R24, R11 ;  /* 0x000000180a0a7210 */ /* 0x000fc40007ffe00b */
[----:B------:R-:W-:Y:S02]  /*4a80*/  F2FP.BF16.F32.PACK_AB R12, R5, R0 ;  /* 0x00000000050c723e */ /* 0x000fe400000010ff */
[----:B------:R-:W-:Y:S01]  /*4a90*/  F2FP.BF16.F32.PACK_AB R13, R7, R4 ;  /* 0x00000004070d723e */ /* 0x000fe200000010ff */
[----:B------:R-:W-:Y:S01]  /*4aa0*/  IMAD R10, R10, 0x2, R23 ;  /* 0x000000020a0a7824 */ /* 0x000fe200078e0217 */
[----:B------:R-:W-:Y:S02]  /*4ab0*/  F2FP.BF16.F32.PACK_AB R14, R9, R6 ;  /* 0x00000006090e723e */ /* 0x000fe400000010ff */
[----:B------:R-:W-:Y:S01]  /*4ac0*/  F2FP.BF16.F32.PACK_AB R15, R3, R8 ;  /* 0x00000008030f723e */ /* 0x000fe200000010ff */
[----:B------:R-:W-:Y:S06]  /*4ad0*/  @P0 BRA `(.L_x_58) ;  /* 0x0000000000040947 */ /* 0x000fec0003800000 */
[----:B------:R-:W-:-:S04]  /*4ae0*/  DEPBAR.LE SB0, 0x0 ;  /* 0x000080000000791a */ /* 0x000fc80000000000 */
.L_x_58:
[----:B------:R-:W-:Y:S05]  /*4af0*/  WARPSYNC.ALL ;  /* 0x0000000000007948 */ /* 0x000fea0003800000 */
[----:B------:R-:W-:Y:S06]  /*4b00*/  BAR.SYNC.DEFER_BLOCKING 0x1, 0x80 ;  /* 0x0042000000007b1d */ /* 0x000fec0000010000 */
[----:B------:R-:W-:Y:S01]  /*4b10*/  BSSY B0, `(.L_x_59) ;  /* 0x0000017000007945 */ /* 0x000fe20003800000 */
[----:B------:R1:W-:Y:S01]  /*4b20*/  STSM.16.M88.4 [R10+0x2f00], R12 ;  /* 0x002f000c0a007844 */ /* 0x0003e20000000200 */
[----:B------:R-:W-:Y:S01]  /*4b30*/  @!PT LDS RZ, [RZ] ;  /* 0x00000000fffff984 */ /* 0x000fe20000000800 */
[----:B------:R-:W-:Y:S01]  /*4b40*/  @!PT LDS RZ, [RZ] ;  /* 0x00000000fffff984 */ /* 0x000fe20000000800 */
[----:B------:R-:W-:Y:S01]  /*4b50*/  @!PT LDS RZ, [RZ] ;  /* 0x00000000fffff984 */ /* 0x000fe20000000800 */
[----:B------:R-:W-:Y:S01]  /*4b60*/  @!PT LDS RZ, [RZ] ;  /* 0x00000000fffff984 */ /* 0x000fe20000000800 */
[----:B------:R2:W-:Y:S06]  /*4b70*/  MEMBAR.ALL.CTA ;  /* 0x0000000000007992 */ /* 0x0005ec0000008000 */
[----:B--2---:R-:W2:Y:S02]  /*4b80*/  FENCE.VIEW.ASYNC.S ;  /* 0x00000000000073c6 */ /* 0x004ea40000000000 */
[----:B--2---:R-:W-:Y:S06]  /*4b90*/  BAR.SYNC.DEFER_BLOCKING 0x1, 0x80 ;  /* 0x0042000000007b1d */ /* 0x004fec0000010000 */
[----:B------:R-:W-:Y:S05]  /*4ba0*/  @P0 BRA `(.L_x_60) ;  /* 0x0000000000340947 */ /* 0x000fea0003800000 */
[----:B------:R-:W2:Y:S01]  /*4bb0*/  LDC R3, c[0x0][0xa10] ;  /* 0x00028400ff037b82 */ /* 0x000ea20000000800 */
[----:B------:R-:W-:Y:S01]  /*4bc0*/  IMAD.MOV R0, RZ, RZ, -R19 ;  /* 0x000000ffff007224 */ /* 0x000fe200078e0a13 */
[----:B------:R-:W-:Y:S01]  /*4bd0*/  R2UR UR5, R16 ;  /* 0x00000000100572ca */ /* 0x000fe200000e0000 */
[----:B------:R-:W-:Y:S01]  /*4be0*/  UIADD3 UR6, UP0, UR36, 0x670, URZ ;  /* 0x0000067024067890 */ /* 0x000fe2000ff1e03f */
[----:B------:R-:W-:Y:S01]  /*4bf0*/  R2UR UR40, R23 ;  /* 0x00000000172872ca */ /* 0x000fe200000e0000 */
[----:B------:R-:W-:Y:S01]  /*4c00*/  UMOV UR41, URZ ;  /* 0x0000003f00297c82 */ /* 0x000fe20008000000 */
[----:B------:R-:W-:Y:S01]  /*4c10*/  R2UR UR4, R0 ;  /* 0x00000000000472ca */ /* 0x000fe200000e0000 */
[----:B------:R-:W-:-:S10]  /*4c20*/  UIADD3.X UR7, URZ, UR37, URZ, UP0, !UPT ;  /* 0x000000253f077290 */ /* 0x000fd400087fe43f */
[----:B------:R-:W-:Y:S01]  /*4c30*/  UIADD3 UR40, UR40, 0x2f00, URZ ;  /* 0x00002f0028287890 */ /* 0x000fe2000fffe03f */
[----:B--2---:R-:W-:-:S13]  /*4c40*/  R2UR UR43, R3 ;  /* 0x00000000032b72ca */ /* 0x004fda00000e0000 */
[----:B------:R-:W-:-:S09]  /*4c50*/  UIMAD UR43, UR43, UR4, UR5 ;  /* 0x000000042b2b72a4 */ /* 0x000fd2000f8e0205 */
[----:B------:R2:W-:Y:S02]  /*4c60*/  UTMASTG.4D [UR40], [UR6] ;  /* 0x00000028060073b5 */ /* 0x0005e40008018000 */
[----:B--2---:R0:W-:Y:S02]  /*4c70*/  UTMACMDFLUSH ;  /* 0x00000000000079b7 */ /* 0x0041e40000000000 */
.L_x_60:
[----:B------:R-:W-:Y:S05]  /*4c80*/  BSYNC B0 ;  /* 0x0000000000007941 */ /* 0x000fea0003800000 */
.L_x_59:
[----:B------:R-:W-:Y:S01]  /*4c90*/  ULEA UR4, UR53, 0xfffffff8, 0x3 ;  /* 0xfffffff835047891 */ /* 0x000fe2000f8e183f */
[----:B------:R-:W-:-:S04]  /*4ca0*/  DEPBAR.LE SB0, 0x0 ;  /* 0x000080000000791a */ /* 0x000fc80000000000 */
[----:B------:R-:W-:Y:S01]  /*4cb0*/  ULOP3.LUT UR4, UR4, 0x8, URZ, 0xc0, !UPT ;  /* 0x0000000804047892 */ /* 0x000fe2000f8ec03f */
[----:B------:R-:W-:-:S03]  /*4cc0*/  LOP3.LUT R64, R64, 0x1, RZ, 0x3c, !PT ;  /* 0x0000000140407812 */ /* 0x000fc600078e3cff */
[----:B------:R-:W-:-:S06]  /*4cd0*/  ULOP3.LUT UR4, UR4, 0x18, URZ, 0x3c, !UPT ;  /* 0x0000001804047892 */ /* 0x000fcc000f8e3c3f */
[----:B------:R-:W-:Y:S01]  /*4ce0*/  IMAD.U32 R0, RZ, RZ, UR4 ;  /* 0x00000004ff007e24 */ /* 0x000fe2000f8e00ff */
[----:B------:R-:W-:Y:S02]  /*4cf0*/  ULDC UR4, c[0x0][0xc] ;  /* 0x0000030000047ab9 */ /* 0x000fe40000000800 */
[----:B------:R-:W-:Y:S01]  /*4d00*/  VIADD R17, R17, UR4 ;  /* 0x0000000411117c36 */ /* 0x000fe20008000000 */
[----:B------:R-:W-:Y:S01]  /*4d10*/  ULDC UR4, c[0x0][0xa00] ;  /* 0x0002800000047ab9 */ /* 0x000fe20000000800 */
[----:B------:R2:W-:Y:S03]  /*4d20*/  SYNCS.ARRIVE.TRANS64.A1T0 RZ, [R0+UR50+0x4a90], RZ ;  /* 0x004a90ff00ff79a7 */ /* 0x0005e60008100032 */
[----:B------:R-:W-:-:S13]  /*4d30*/  ISETP.GE.AND P0, PT, R17, UR4, PT ;  /* 0x0000000411007c0c */ /* 0x000fda000bf06270 */
[----:B--2---:R-:W-:Y:S05]  /*4d40*/  @!P0 BRA `(.L_x_61) ;  /* 0xffffffbc00cc8947 */ /* 0x004fea000383ffff */
[----:B------:R-:W-:Y:S05]  /*4d50*/  EXIT ;  /* 0x000000000000794d */ /* 0x000fea0003800000 */
.L_x_6:
[----:B------:R-:W-:-:S08]  /*4d60*/  NOP ;  /* 0x0000000000007918 */ /* 0x000fd00000000000 */
[----:B------:R-:W2:-:S00]  /*4d70*/  USETMAXREG.DEALLOC.CTAPOOL 0x18 ;  /* 0x00000018000079c8 */ /* 0x000e8000080e0500 */
[----:B------:R-:W-:-:S13]  /*4d80*/  PLOP3.LUT P3, PT, PT, PT, UP0, 0x80, 0x0 ;  /* 0x000000000000781c */ /* 0x000fda0003f6f008 */
[----:B--2---:R-:W-:Y:S05]  /*4d90*/  @!P3 BRA `(.L_x_62) ;  /* 0x00000008003cb947 */ /* 0x004fea0003800000 */
[----:B------:R-:W-:-:S13]  /*4da0*/  PLOP3.LUT P2, PT, PT, PT, UP1, 0x80, 0x0 ;  /* 0x000000000000781c */ /* 0x000fda0003f4f018 */
[----:B-1----:R-:W-:Y:S05]  /*4db0*/  @P2 EXIT ;  /* 0x000000000000294d */ /* 0x002fea0003800000 */
[----:B------:R-:W-:Y:S02]  /*4dc0*/  ULDC UR4, c[0x0][0xa00] ;  /* 0x0002800000047ab9 */ /* 0x000fe40000000800 */
[----:B------:R-:W-:-:S13]  /*4dd0*/  ISETP.GE.AND P2, PT, R17, UR4, PT ;  /* 0x0000000411007c0c */ /* 0x000fda000bf46270 */
[----:B------:R-:W-:Y:S05]  /*4de0*/  @P2 EXIT ;  /* 0x000000000000294d */ /* 0x000fea0003800000 */
[----:B------:R-:W-:Y:S01]  /*4df0*/  LOP3.LUT P2, RZ, R2, 0x1f, RZ, 0xc0, !PT ;  /* 0x0000001f02ff7812 */ /* 0x000fe2000784c0ff */
[----:B------:R-:W-:Y:S01]  /*4e00*/  BSSY B0, `(.L_x_63) ;  /* 0x0000087000007945 */ /* 0x000fe20003800000 */
[----:B------:R-:W-:Y:S01]  /*4e10*/  IMAD.MOV.U32 R4, RZ, RZ, 0x1 ;  /* 0x00000001ff047424 */ /* 0x000fe200078e00ff */
[----:B------:R-:W-:Y:S01]  /*4e20*/  MOV R0, RZ ;  /* 0x000000ff00007202 */ /* 0x000fe20000000f00 */
[----:B------:R-:W-:Y:S01]  /*4e30*/  IMAD.MOV.U32 R5, RZ, RZ, 0x1 ;  /* 0x00000001ff057424 */ /* 0x000fe200078e00ff */
[----:B------:R-:W-:Y:S01]  /*4e40*/  PLOP3.LUT P0, PT, P2, P0, PT, 0x2a, 0x0 ;  /* 0x000000000000781c */ /* 0x000fe20001700572 */
[----:B------:R-:W-:Y:S01]  /*4e50*/  ULOP3.LUT UR6, UR49, 0x2, URZ, 0xfc, !UPT ;  /* 0x0000000231067892 */ /* 0x000fe2000f8efc3f */
[----:B------:R-:W-:Y:S01]  /*4e60*/  ULDC UR7, c[0x0][0xc] ;  /* 0x0000030000077ab9 */ /* 0x000fe20000000800 */
[----:B------:R-:W-:Y:S01]  /*4e70*/  ULDC.64 UR14, c[0x0][0x198] ;  /* 0x00006600000e7ab9 */ /* 0x000fe20000000a00 */
[----:B------:R-:W-:-:S09]  /*4e80*/  ULDC UR18, c[0x0][0xa00] ;  /* 0x0002800000127ab9 */ /* 0x000fd20000000800 */
.L_x_78:
[----:B------:R-:W1:Y:S01]  /*4e90*/  LDC R6, c[0x0][0xa04] ;  /* 0x00028100ff067b82 */ /* 0x000e620000000800 */
[----:B------:R-:W-:Y:S01]  /*4ea0*/  IMAD.MOV.U32 R7, RZ, RZ, R17 ;  /* 0x000000ffff077224 */ /* 0x000fe200078e0011 */
[----:B------:R-:W-:-:S06]  /*4eb0*/  UMOV UR4, 0xffffffff ;  /* 0xffffffff00047882 */ /* 0x000fcc0000000000 */
[----:B------:R-:W2:Y:S08]  /*4ec0*/  LDC R10, c[0x0][0xa10] ;  /* 0x00028400ff0a7b82 */ /* 0x000eb00000000800 */
[----:B------:R-:W3:Y:S01]  /*4ed0*/  LDC R13, c[0x0][0xa1c] ;  /* 0x00028700ff0d7b82 */ /* 0x000ee20000000800 */
[----:B-1----:R-:W-:Y:S02]  /*4ee0*/  ISETP.NE.AND P2, PT, R6, 0x1, PT ;  /* 0x000000010600780c */ /* 0x002fe40003f45270 */
[----:B--2---:R-:W-:-:S11]  /*4ef0*/  ISETP.NE.AND P3, PT, R10, 0x1, PT ;  /* 0x000000010a00780c */ /* 0x004fd60003f65270 */
[----:B------:R-:W1:Y:S01]  /*4f00*/  @P2 LDC.64 R8, c[0x0][0xa08] ;  /* 0x00028200ff082b82 */ /* 0x000e620000000a00 */
[----:B---3--:R-:W-:-:S07]  /*4f10*/  ISETP.NE.AND P4, PT, R13, 0x1, PT ;  /* 0x000000010d00780c */ /* 0x008fce0003f85270 */
[----:B------:R-:W2:Y:S08]  /*4f20*/  @P3 LDC R12, c[0x0][0xa14] ;  /* 0x00028500ff0c3b82 */ /* 0x000eb00000000800 */
[----:B------:R-:W3:Y:S08]  /*4f30*/  @P3 LDC R11, c[0x0][0xa18] ;  /* 0x00028600ff0b3b82 */ /* 0x000ef00000000800 */
[----:B------:R-:W4:Y:S01]  /*4f40*/  @P4 LDC.64 R2, c[0x0][0xa20] ;  /* 0x00028800ff024b82 */ /* 0x000f220000000a00 */
[----:B-1----:R-:W-:-:S05]  /*4f50*/  @P2 IMAD.HI.U32 R8, R17, R8, RZ ;  /* 0x0000000811082227 */ /* 0x002fca00078e00ff */
[----:B------:R-:W-:-:S05]  /*4f60*/  @P2 SHF.R.U32.HI R7, RZ, R9, R8 ;  /* 0x00000009ff072219 */ /* 0x000fca0000011608 */
[----:B--2---:R-:W-:-:S04]  /*4f70*/  @P3 IMAD.HI.U32 R8, R7, R12, RZ ;  /* 0x0000000c07083227 */ /* 0x004fc800078e00ff */
[----:B------:R-:W-:Y:S01]  /*4f80*/  IMAD.MOV.U32 R9, RZ, RZ, R7 ;  /* 0x000000ffff097224 */ /* 0x000fe200078e0007 */
[----:B---3--:R-:W-:-:S05]  /*4f90*/  @P3 SHF.R.U32.HI R9, RZ, R11, R8 ;  /* 0x0000000bff093219 */ /* 0x008fca0000011608 */
[----:B----4-:R-:W-:-:S04]  /*4fa0*/  @P4 IMAD.HI.U32 R8, R9, R2, RZ ;  /* 0x0000000209084227 */ /* 0x010fc800078e00ff */
[--C-:B------:R-:W-:Y:S01]  /*4fb0*/  IMAD.MOV.U32 R2, RZ, RZ, R9.reuse ;  /* 0x000000ffff027224 */ /* 0x100fe200078e0009 */
[----:B------:R-:W-:Y:S01]  /*4fc0*/  @P4 SHF.R.U32.HI R2, RZ, R3, R8 ;  /* 0x00000003ff024219 */ /* 0x000fe20000011608 */
[----:B------:R-:W-:-:S04]  /*4fd0*/  IMAD.MOV R3, RZ, RZ, -R9 ;  /* 0x000000ffff037224 */ /* 0x000fc800078e0a09 */
[----:B------:R-:W-:Y:S02]  /*4fe0*/  IMAD.MOV R2, RZ, RZ, -R2 ;  /* 0x000000ffff027224 */ /* 0x000fe400078e0a02 */
[----:B------:R-:W-:Y:S02]  /*4ff0*/  IMAD R10, R10, R3, R7 ;  /* 0x000000030a0a7224 */ /* 0x000fe400078e0207 */
[----:B------:R-:W-:Y:S01]  /*5000*/  IMAD R2, R13, R2, R9 ;  /* 0x000000020d027224 */ /* 0x000fe200078e0209 */
[----:B------:R-:W-:Y:S06]  /*5010*/  BRA.DIV UR4, `(.L_x_64) ;  /* 0x0000001604e47947 */ /* 0x000fec000b800000 */
[----:B------:R-:W-:-:S13]  /*5020*/  ELECT P6, URZ, PT ;  /* 0x00000000003f782f */ /* 0x000fda00038c0000 */
.L_x_115:
[----:B------:R-:W-:Y:S01]  /*5030*/  IADD3 R3, -R7, RZ, RZ ;  /* 0x000000ff07037210 */ /* 0x000fe20007ffe1ff */
[----:B------:R-:W-:Y:S04]  /*5040*/  BSSY B1, `(.L_x_65) ;  /* 0x000002a000017945 */ /* 0x000fe80003800000 */
[----:B------:R-:W-:Y:S02]  /*5050*/  IMAD R3, R6, R3, R17 ;  /* 0x0000000306037224 */ /* 0x000fe400078e0211 */
[----:B------:R-:W-:Y:S02]  /*5060*/  IMAD.MOV.U32 R6, RZ, RZ, RZ ;  /* 0x000000ffff067224 */ /* 0x000fe400078e00ff */
[----:B------:R-:W-:Y:S01]  /*5070*/  IMAD.SHL.U32 R3, R3, 0x80, RZ ;  /* 0x0000008003037824 */ /* 0x000fe200078e00ff */
[----:B------:R-:W-:Y:S06]  /*5080*/  @!P6 BRA `(.L_x_66) ;  /* 0x000000000094e947 */ /* 0x000fec0003800000 */
[----:B------:R-:W1:Y:S01]  /*5090*/  S2R R7, SR_CgaCtaId ;  /* 0x0000000000077919 */ /* 0x000e620000008800 */
[----:B------:R-:W-:-:S04]  /*50a0*/  MOV R6, 0x400 ;  /* 0x0000040000067802 */ /* 0x000fc80000000f00 */
[----:B-1----:R-:W-:Y:S02]  /*50b0*/  LEA R9, R7, R6, 0x18 ;  /* 0x0000000607097211 */ /* 0x002fe400078ec0ff */
[----:B------:R-:W-:-:S03]  /*50c0*/  SHF.L.U32 R6, R5, 0x1f, RZ ;  /* 0x0000001f05067819 */ /* 0x000fc600000006ff */
[----:B------:R-:W-:-:S04]  /*50d0*/  IMAD R7, R0, 0x8, R9 ;  /* 0x0000000800077824 */ /* 0x000fc800078e0209 */
[----:B------:R-:W1:Y:S02]  /*50e0*/  SYNCS.PHASECHK.TRANS64.TRYWAIT P2, [R7+URZ+0x4a60], R6 ;  /* 0x004a6006070075a7 */ /* 0x000e64000804017f */
[----:B-1----:R-:W-:Y:S05]  /*50f0*/  @!P2 BRA `(.L_x_67) ;  /* 0x0000001400cca947 */ /* 0x002fea0003800000 */
.L_x_116:
[----:B------:R-:W-:Y:S01]  /*5100*/  UPRMT UR4, UR6, 0x9910, URZ ;  /* 0x0000991006047896 */ /* 0x000fe2000800003f */
[----:B-1----:R-:W-:-:S03]  /*5110*/  @P1 IMAD.MOV.U32 R6, RZ, RZ, 0x800 ;  /* 0x00000800ff061424 */ /* 0x002fc600078e00ff */
[----:B------:R-:W-:Y:S01]  /*5120*/  UISETP.NE.AND UP0, UPT, UR4, 0x2, UPT ;  /* 0x000000020400788c */ /* 0x000fe2000bf05270 */
[----:B------:R1:W-:Y:S05]  /*5130*/  @P1 SYNCS.ARRIVE.TRANS64 RZ, [R7+URZ+0x4a50], R6 ;  /* 0x004a500607ff19a7 */ /* 0x0003ea000800003f */
[----:B------:R-:W-:-:S13]  /*5140*/  PLOP3.LUT P2, PT, PT, PT, UP0, 0x80, 0x0 ;  /* 0x000000000000781c */ /* 0x000fda0003f4f008 */
[----:B-1----:R-:W-:Y:S05]  /*5150*/  @P2 BRA `(.L_x_68) ;  /* 0x0000000000042947 */ /* 0x002fea0003800000 */
[----:B------:R-:W-:Y:S01]  /*5160*/  BPT.TRAP 0x1 ;  /* 0x000000040000795c */ /* 0x000fe20000300000 */
.L_x_68:
[----:B------:R-:W-:Y:S05]  /*5170*/  @P0 BRA `(.L_x_69) ;  /* 0x0000000000040947 */ /* 0x000fea0003800000 */
[----:B------:R-:W-:Y:S01]  /*5180*/  BPT.TRAP 0x1 ;  /* 0x000000040000795c */ /* 0x000fe20000300000 */
.L_x_69:
[----:B------:R-:W-:Y:S01]  /*5190*/  R2UR UR4, R9 ;  /* 0x00000000090472ca */ /* 0x000fe200000e0000 */
[----:B------:R-:W-:Y:S01]  /*51a0*/  UIADD3 UR16, UP0, UR14, 0xf0, URZ ;  /* 0x000000f00e107890 */ /* 0x000fe2000ff1e03f */
[----:B------:R-:W-:Y:S01]  /*51b0*/  R2UR UR9, R7 ;  /* 0x00000000070972ca */ /* 0x000fe200000e0000 */
[----:B------:R-:W-:Y:S01]  /*51c0*/  UMOV UR5, 0x10000000 ;  /* 0x1000000000057882 */ /* 0x000fe20000000000 */
[----:B------:R-:W-:Y:S01]  /*51d0*/  R2UR UR8, R0 ;  /* 0x00000000000872ca */ /* 0x000fe200000e0000 */
[----:B------:R-:W-:Y:S01]  /*51e0*/  UIADD3.X UR17, URZ, UR15, URZ, UP0, !UPT ;  /* 0x0000000f3f117290 */ /* 0x000fe200087fe43f */
[----:B------:R-:W-:Y:S01]  /*51f0*/  R2UR UR11, R3 ;  /* 0x00000000030b72ca */ /* 0x000fe200000e0000 */
[----:B------:R-:W-:Y:S01]  /*5200*/  UMOV UR10, URZ ;  /* 0x0000003f000a7c82 */ /* 0x000fe20008000000 */
[----:B------:R-:W-:Y:S01]  /*5210*/  R2UR UR12, R10 ;  /* 0x000000000a0c72ca */ /* 0x000fe200000e0000 */
[----:B------:R-:W-:Y:S01]  /*5220*/  VIADD R0, R0, 0x1 ;  /* 0x0000000100007836 */ /* 0x000fe20000000000 */
[----:B------:R-:W-:-:S04]  /*5230*/  R2UR UR13, R2 ;  /* 0x00000000020d72ca */ /* 0x000fc800000e0000 */
[C---:B------:R-:W-:Y:S01]  /*5240*/  ISETP.NE.AND P2, PT, R0.reuse, 0x2, PT ;  /* 0x000000020000780c */ /* 0x040fe20003f45270 */
[----:B------:R-:W-:Y:S02]  /*5250*/  UIADD3 UR9, UR9, 0x4a50, URZ ;  /* 0x00004a5009097890 */ /* 0x000fe4000fffe03f */
[----:B------:R-:W-:Y:S01]  /*5260*/  ULEA UR8, UR8, UR4, 0xb ;  /* 0x0000000408087291 */ /* 0x000fe2000f8e583f */
[----:B------:R-:W-:Y:S02]  /*5270*/  SEL R6, RZ, 0x1, P2 ;  /* 0x00000001ff067807 */ /* 0x000fe40001000000 */
[----:B------:R-:W-:Y:S01]  /*5280*/  UMOV UR4, 0x0 ;  /* 0x0000000000047882 */ /* 0x000fe20000000000 */
[----:B------:R-:W-:Y:S02]  /*5290*/  SEL R0, R0, RZ, P2 ;  /* 0x000000ff00007207 */ /* 0x000fe40001000000 */
[----:B------:R-:W-:Y:S01]  /*52a0*/  LOP3.LUT R5, R5, R6, RZ, 0x3c, !PT ;  /* 0x0000000605057212 */ /* 0x000fe200078e3cff */
[----:B------:R-:W-:-:S02]  /*52b0*/  IMAD.MOV.U32 R6, RZ, RZ, 0x40 ;  /* 0x00000040ff067424 */ /* 0x000fc400078e00ff */
[----:B------:R1:W-:Y:S02]  /*52c0*/  UTMALDG.4D [UR8], [UR16], desc[UR4] ;  /* 0x00000408100075b4 */ /* 0x0003e40008019000 */
[----:B-1----:R-:W-:-:S03]  /*52d0*/  NOP ;  /* 0x0000000000007918 */ /* 0x002fc60000000000 */
.L_x_66:
[----:B------:R-:W-:Y:S05]  /*52e0*/  BSYNC B1 ;  /* 0x0000000000017941 */ /* 0x000fea0003800000 */
.L_x_65:
[----:B------:R-:W-:Y:S01]  /*52f0*/  LOP3.LUT P2, RZ, R4, 0xff, RZ, 0xc0, !PT ;  /* 0x000000ff04ff7812 */ /* 0x000fe2000784c0ff */
[----:B------:R-:W-:-:S12]  /*5300*/  BSSY B1, `(.L_x_70) ;  /* 0x0000009000017945 */ /* 0x000fd80003800000 */
[----:B------:R-:W-:Y:S05]  /*5310*/  @!P2 BRA `(.L_x_71) ;  /* 0x00000000001ca947 */ /* 0x000fea0003800000 */
[----:B------:R-:W1:Y:S01]  /*5320*/  S2R R7, SR_CgaCtaId ;  /* 0x0000000000077919 */ /* 0x000e620000008800 */
[----:B------:R-:W-:-:S04]  /*5330*/  MOV R4, 0x400 ;  /* 0x0000040000047802 */ /* 0x000fc80000000f00 */
[----:B-1----:R-:W-:Y:S02]  /*5340*/  LEA R7, R7, R4, 0x18 ;  /* 0x0000000407077211 */ /* 0x002fe400078ec0ff */
[----:B------:R-:W-:Y:S02]  /*5350*/  SHF.L.U32 R4, RZ, 0x1f, RZ ;  /* 0x0000001fff047819 */ /* 0x000fe400000006ff */
[----:B------:R1:W-:Y:S02]  /*5360*/  SYNCS.ARRIVE.TRANS64.A1T0 RZ, [R7+URZ+0x4ab0], RZ ;  /* 0x004ab0ff07ff79a7 */ /* 0x0003e4000810003f */
[----:B------:R-:W2:Y:S02]  /*5370*/  SYNCS.PHASECHK.TRANS64.TRYWAIT P2, [R7+URZ+0x4ab0], R4 ;  /* 0x004ab004070075a7 */ /* 0x000ea4000804017f */
[----:B-12---:R-:W-:Y:S05]  /*5380*/  @!P2 BRA `(.L_x_72) ;  /* 0x00000014003ca947 */ /* 0x006fea0003800000 */
.L_x_71:
[----:B------:R-:W-:Y:S05]  /*5390*/  BSYNC B1 ;  /* 0x0000000000017941 */ /* 0x000fea0003800000 */
.L_x_70:
[----:B------:R-:W-:Y:S04]  /*53a0*/  BSSY B1, `(.L_x_73) ;  /* 0x0000028000017945 */ /* 0x000fe80003800000 */
[----:B------:R-:W-:Y:S05]  /*53b0*/  @!P6 BRA `(.L_x_74) ;  /* 0x000000000098e947 */ /* 0x000fea0003800000 */
[----:B-1----:R-:W1:Y:S01]  /*53c0*/  S2R R7, SR_CgaCtaId ;  /* 0x0000000000077919 */ /* 0x002e620000008800 */
[----:B------:R-:W-:Y:S02]  /*53d0*/  MOV R4, 0x400 ;  /* 0x0000040000047802 */ /* 0x000fe40000000f00 */
[----:B------:R-:W-:Y:S02]  /*53e0*/  SHF.L.U32 R9, R5, 0x1f, RZ ;  /* 0x0000001f05097819 */ /* 0x000fe400000006ff */
[----:B-1----:R-:W-:-:S04]  /*53f0*/  LEA R7, R7, R4, 0x18 ;  /* 0x0000000407077211 */ /* 0x002fc800078ec0ff */
[----:B------:R-:W-:-:S04]  /*5400*/  LEA R4, R0, R7, 0x3 ;  /* 0x0000000700047211 */ /* 0x000fc800078e18ff */
[----:B------:R-:W1:Y:S02]  /*5410*/  SYNCS.PHASECHK.TRANS64.TRYWAIT P2, [R4+URZ+0x4a60], R9 ;  /* 0x004a6009040075a7 */ /* 0x000e64000804017f */
[----:B-1----:R-:W-:Y:S05]  /*5420*/  @!P2 BRA `(.L_x_75) ;  /* 0x000000140028a947 */ /* 0x002fea0003800000 */
.L_x_117:
[----:B------:R-:W-:Y:S01]  /*5430*/  UPRMT UR4, UR6, 0x9910, URZ ;  /* 0x0000991006047896 */ /* 0x000fe2000800003f */
[----:B-1----:R-:W-:-:S03]  /*5440*/  @P1 IMAD.MOV.U32 R9, RZ, RZ, 0x800 ;  /* 0x00000800ff091424 */ /* 0x002fc600078e00ff */
[----:B------:R-:W-:Y:S01]  /*5450*/  UISETP.NE.AND UP0, UPT, UR4, 0x2, UPT ;  /* 0x000000020400788c */ /* 0x000fe2000bf05270 */
[----:B------:R1:W-:Y:S05]  /*5460*/  @P1 SYNCS.ARRIVE.TRANS64 RZ, [R4+URZ+0x4a50], R9 ;  /* 0x004a500904ff19a7 */ /* 0x0003ea000800003f */
[----:B------:R-:W-:-:S13]  /*5470*/  PLOP3.LUT P2, PT, PT, PT, UP0, 0x80, 0x0 ;  /* 0x000000000000781c */ /* 0x000fda0003f4f008 */
[----:B-1----:R-:W-:Y:S05]  /*5480*/  @P2 BRA `(.L_x_76) ;  /* 0x0000000000042947 */ /* 0x002fea0003800000 */
[----:B------:R-:W-:Y:S01]  /*5490*/  BPT.TRAP 0x1 ;  /* 0x000000040000795c */ /* 0x000fe20000300000 */
.L_x_76:
[----:B------:R-:W-:Y:S05]  /*54a0*/  @P0 BRA `(.L_x_77) ;  /* 0x0000000000040947 */ /* 0x000fea0003800000 */
[----:B------:R-:W-:Y:S01]  /*54b0*/  BPT.TRAP 0x1 ;  /* 0x000000040000795c */ /* 0x000fe20000300000 */
.L_x_77:
[----:B------:R-:W-:Y:S01]  /*54c0*/  R2UR UR4, R7 ;  /* 0x00000000070472ca */ /* 0x000fe200000e0000 */
[----:B------:R-:W-:Y:S01]  /*54d0*/  UIADD3 UR16, UP0, UR14, 0xf0, URZ ;  /* 0x000000f00e107890 */ /* 0x000fe2000ff1e03f */
[----:B------:R-:W-:Y:S01]  /*54e0*/  R2UR UR11, R3 ;  /* 0x00000000030b72ca */ /* 0x000fe200000e0000 */
[----:B------:R-:W-:Y:S01]  /*54f0*/  UMOV UR10, URZ ;  /* 0x0000003f000a7c82 */ /* 0x000fe20008000000 */
[----:B------:R-:W-:Y:S01]  /*5500*/  R2UR UR5, R6 ;  /* 0x00000000060572ca */ /* 0x000fe200000e0000 */
[----:B------:R-:W-:Y:S01]  /*5510*/  UIADD3.X UR17, URZ, UR15, URZ, UP0, !UPT ;  /* 0x0000000f3f117290 */ /* 0x000fe200087fe43f */
[----:B------:R-:W-:Y:S02]  /*5520*/  R2UR UR9, R4 ;  /* 0x00000000040972ca */ /* 0x000fe400000e0000 */
[C---:B------:R-:W-:Y:S01]  /*5530*/  R2UR UR8, R0.reuse ;  /* 0x00000000000872ca */ /* 0x040fe200000e0000 */
[----:B------:R-:W-:Y:S01]  /*5540*/  VIADD R0, R0, 0x1 ;  /* 0x0000000100007836 */ /* 0x000fe20000000000 */
[----:B------:R-:W-:-:S02]  /*5550*/  R2UR UR12, R10 ;  /* 0x000000000a0c72ca */ /* 0x000fc400000e0000 */
[----:B------:R-:W-:Y:S02]  /*5560*/  R2UR UR13, R2 ;  /* 0x00000000020d72ca */ /* 0x000fe400000e0000 */
[----:B------:R-:W-:-:S03]  /*5570*/  ISETP.NE.AND P2, PT, R0, 0x2, PT ;  /* 0x000000020000780c */ /* 0x000fc60003f45270 */
[----:B------:R-:W-:Y:S01]  /*5580*/  UIADD3 UR11, UR11, UR5, URZ ;  /* 0x000000050b0b7290 */ /* 0x000fe2000fffe03f */
[----:B------:R-:W-:Y:S01]  /*5590*/  SEL R2, RZ, 0x1, P2 ;  /* 0x00000001ff027807 */ /* 0x000fe20001000000 */
[----:B------:R-:W-:Y:S01]  /*55a0*/  UIADD3 UR9, UR9, 0x4a50, URZ ;  /* 0x00004a5009097890 */ /* 0x000fe2000fffe03f */
[----:B------:R-:W-:Y:S01]  /*55b0*/  SEL R0, R0, RZ, P2 ;  /* 0x000000ff00007207 */ /* 0x000fe20001000000 */
[----:B------:R-:W-:Y:S01]  /*55c0*/  ULEA UR8, UR8, UR4, 0xb ;  /* 0x0000000408087291 */ /* 0x000fe2000f8e583f */
[----:B------:R-:W-:Y:S01]  /*55d0*/  LOP3.LUT R5, R5, R2, RZ, 0x3c, !PT ;  /* 0x0000000205057212 */ /* 0x000fe200078e3cff */
[----:B------:R-:W-:Y:S01]  /*55e0*/  UMOV UR5, 0x10000000 ;  /* 0x1000000000057882 */ /* 0x000fe20000000000 */
[----:B------:R-:W-:-:S06]  /*55f0*/  UMOV UR4, 0x0 ;  /* 0x0000000000047882 */ /* 0x000fcc0000000000 */
[----:B------:R2:W-:Y:S02]  /*5600*/  UTMALDG.4D [UR8], [UR16], desc[UR4] ;  /* 0x00000408100075b4 */ /* 0x0005e40008019000 */
[----:B--2---:R-:W-:Y:S01]  /*5610*/  NOP ;  /* 0x0000000000007918 */ /* 0x004fe20000000000 */
.L_x_74:
[----:B------:R-:W-:Y:S05]  /*5620*/  BSYNC B1 ;  /* 0x0000000000017941 */ /* 0x000fea0003800000 */
.L_x_73:
[----:B------:R-:W-:Y:S01]  /*5630*/  VIADD R17, R17, UR7 ;  /* 0x0000000711117c36 */ /* 0x000fe20008000000 */
[----:B-1----:R-:W-:-:S04]  /*5640*/  PRMT R4, RZ, 0x7610, R4 ;  /* 0x00007610ff047816 */ /* 0x002fc80000000004 */
[----:B------:R-:W-:-:S13]  /*5650*/  ISETP.GE.AND P2, PT, R17, UR18, PT ;  /* 0x0000001211007c0c */ /* 0x000fda000bf46270 */
[----:B------:R-:W-:Y:S05]  /*5660*/  @!P2 BRA `(.L_x_78) ;  /* 0xfffffff80008a947 */ /* 0x000fea000383ffff */
[----:B------:R-:W-:Y:S05]  /*5670*/  BSYNC B0 ;  /* 0x0000000000007941 */ /* 0x000fea0003800000 */
.L_x_63:
[----:B------:R-:W-:Y:S05]  /*5680*/  EXIT ;  /* 0x000000000000794d */ /* 0x000fea0003800000 */
.L_x_62:
[----:B-1----:R-:W-:Y:S02]  /*5690*/  ULDC UR4, c[0x0][0xa00] ;  /* 0x0002800000047ab9 */ /* 0x002fe40000000800 */
[----:B------:R-:W-:-:S13]  /*56a0*/  ISETP.GE.AND P0, PT, R17, UR4, PT ;  /* 0x0000000411007c0c */ /* 0x000fda000bf06270 */
[----:B------:R-:W-:Y:S05]  /*56b0*/  @P0 EXIT ;  /* 0x000000000000094d */ /* 0x000fea0003800000 */
[----:B------:R-:W-:Y:S01]  /*56c0*/  LOP3.LUT P0, RZ, R2, 0x1f, RZ, 0xc0, !PT ;  /* 0x0000001f02ff7812 */ /* 0x000fe2000780c0ff */
[----:B------:R-:W-:Y:S01]  /*56d0*/  BSSY B0, `(.L_x_79) ;  /* 0x00000e2000007945 */ /* 0x000fe20003800000 */
[----:B------:R-:W-:Y:S01]  /*56e0*/  IMAD.MOV.U32 R4, RZ, RZ, 0x1 ;  /* 0x00000001ff047424 */ /* 0x000fe200078e00ff */
[----:B------:R-:W-:Y:S01]  /*56f0*/  ULOP3.LUT UR5, UR48, 0x2, URZ, 0xfc, !UPT ;  /* 0x0000000230057892 */ /* 0x000fe2000f8efc3f */
[----:B------:R-:W-:Y:S01]  /*5700*/  PLOP3.LUT P0, PT, P0, P2, PT, 0x2a, 0x0 ;  /* 0x000000000000781c */ /* 0x000fe20000704572 */
[----:B------:R-:W-:Y:S01]  /*5710*/  IMAD.MOV.U32 R5, RZ, RZ, RZ ;  /* 0x000000ffff057224 */ /* 0x000fe200078e00ff */
[----:B------:R-:W-:Y:S01]  /*5720*/  ULDC.64 UR6, c[0x0][0x198] ;  /* 0x0000660000067ab9 */ /* 0x000fe20000000a00 */
[----:B------:R-:W-:Y:S01]  /*5730*/  IMAD.MOV.U32 R0, RZ, RZ, 0x1 ;  /* 0x00000001ff007424 */ /* 0x000fe200078e00ff */
[----:B------:R-:W-:-:S09]  /*5740*/  ULDC UR14, c[0x0][0xc] ;  /* 0x00000300000e7ab9 */ /* 0x000fd20000000800 */
.L_x_106:
[----:B------:R-:W1:Y:S01]  /*5750*/  LDC R2, c[0x0][0xa04] ;  /* 0x00028100ff027b82 */ /* 0x000e620000000800 */
[----:B------:R-:W-:-:S07]  /*5760*/  UMOV UR4, 0xffffffff ;  /* 0xffffffff00047882 */ /* 0x000fce0000000000 */
        /* <DEDUP_REMOVED lines=9> */
[----:B-1----:R-:W-:Y:S01]  /*5800*/  @P3 IMAD.HI.U32 R10, R17, R6, RZ ;  /* 0x00000006110a3227 */ /* 0x002fe200078e00ff */
[----:B------:R-:W-:-:S04]  /*5810*/  MOV R6, R17 ;  /* 0x0000001100067202 */ /* 0x000fc80000000f00 */
[----:B------:R-:W-:-:S05]  /*5820*/  @P3 SHF.R.U32.HI R6, RZ, R7, R10 ;  /* 0x00000007ff063219 */ /* 0x000fca000001160a */
[----:B--2---:R-:W-:-:S04]  /*5830*/  @P4 IMAD.HI.U32 R9, R6, R9, RZ ;  /* 0x0000000906094227 */ /* 0x004fc800078e00ff */
[----:B------:R-:W-:Y:S01]  /*5840*/  IMAD.MOV.U32 R7, RZ, RZ, R6 ;  /* 0x000000ffff077224 */ /* 0x000fe200078e0006 */
[----:B---3--:R-:W-:-:S05]  /*5850*/  @P4 SHF.R.U32.HI R7, RZ, R12, R9 ;  /* 0x0000000cff074219 */ /* 0x008fca0000011609 */
[----:B------:R-:W-:Y:S02]  /*5860*/  IMAD.MOV.U32 R9, RZ, RZ, R7 ;  /* 0x000000ffff097224 */ /* 0x000fe400078e0007 */
[----:B----4-:R-:W-:-:S05]  /*5870*/  @P5 IMAD.HI.U32 R2, R7, R2, RZ ;  /* 0x0000000207025227 */ /* 0x010fca00078e00ff */
[----:B------:R-:W-:Y:S01]  /*5880*/  @P5 SHF.R.U32.HI R9, RZ, R3, R2 ;  /* 0x00000003ff095219 */ /* 0x000fe20000011602 */
[----:B------:R-:W-:-:S04]  /*5890*/  IMAD.MOV R3, RZ, RZ, -R7 ;  /* 0x000000ffff037224 */ /* 0x000fc800078e0a07 */
[----:B------:R-:W-:Y:S02]  /*58a0*/  IMAD R2, R11, R3, R6 ;  /* 0x000000030b027224 */ /* 0x000fe400078e0206 */
[----:B------:R-:W-:-:S04]  /*58b0*/  IMAD.MOV R3, RZ, RZ, -R9 ;  /* 0x000000ffff037224 */ /* 0x000fc800078e0a09 */
[----:B------:R-:W-:Y:S01]  /*58c0*/  IMAD R3, R8, R3, R7 ;  /* 0x0000000308037224 */ /* 0x000fe200078e0207 */
[----:B------:R-:W-:Y:S06]  /*58d0*/  BRA.DIV UR4, `(.L_x_80) ;  /* 0x0000001204107947 */ /* 0x000fec000b800000 */
[----:B------:R-:W-:-:S13]  /*58e0*/  ELECT P6, URZ, PT ;  /* 0x00000000003f782f */ /* 0x000fda00038c0000 */
.L_x_120:
[----:B------:R-:W1:Y:S01]  /*58f0*/  LDC R6, c[0x0][0x28c] ;  /* 0x0000a300ff067b82 */ /* 0x000e620000000800 */
[----:B------:R-:W-:Y:S01]  /*5900*/  BSSY B1, `(.L_x_81) ;  /* 0x0000027000017945 */ /* 0x000fe20003800000 */
[----:B-1----:R-:W-:-:S13]  /*5910*/  ISETP.GT.AND P3, PT, R6, RZ, P6 ;  /* 0x000000ff0600720c */ /* 0x002fda0003764270 */
[----:B------:R-:W-:Y:S05]  /*5920*/  @!P3 BRA `(.L_x_82) ;  /* 0x000000000090b947 */ /* 0x000fea0003800000 */
[----:B------:R-:W1:Y:S01]  /*5930*/  S2R R8, SR_CgaCtaId ;  /* 0x0000000000087919 */ /* 0x000e620000008800 */
[----:B------:R-:W-:-:S04]  /*5940*/  MOV R7, 0x400 ;  /* 0x0000040000077802 */ /* 0x000fc80000000f00 */
[----:B-1----:R-:W-:Y:S02]  /*5950*/  LEA R10, R8, R7, 0x18 ;  /* 0x00000007080a7211 */ /* 0x002fe400078ec0ff */
[----:B------:R-:W-:-:S03]  /*5960*/  SHF.L.U32 R7, R0, 0x1f, RZ ;  /* 0x0000001f00077819 */ /* 0x000fc600000006ff */
[----:B------:R-:W-:-:S04]  /*5970*/  IMAD R8, R5, 0x8, R10 ;  /* 0x0000000805087824 */ /* 0x000fc800078e020a */
[----:B------:R-:W1:Y:S02]  /*5980*/  SYNCS.PHASECHK.TRANS64.TRYWAIT P4, [R8+URZ+0x4a28], R7 ;  /* 0x004a2807080075a7 */ /* 0x000e64000808017f */
[----:B-1----:R-:W-:Y:S05]  /*5990*/  @!P4 BRA `(.L_x_83) ;  /* 0x000000100000c947 */ /* 0x002fea0003800000 */
.L_x_121:
[----:B------:R-:W-:Y:S01]  /*59a0*/  UPRMT UR4, UR5, 0x9910, URZ ;  /* 0x0000991005047896 */ /* 0x000fe2000800003f */
[----:B-1----:R-:W-:-:S03]  /*59b0*/  @P2 IMAD.MOV.U32 R7, RZ, RZ, 0x800 ;  /* 0x00000800ff072424 */ /* 0x002fc600078e00ff */
[----:B------:R-:W-:Y:S01]  /*59c0*/  UISETP.NE.AND UP0, UPT, UR4, 0x2, UPT ;  /* 0x000000020400788c */ /* 0x000fe2000bf05270 */
[----:B------:R1:W-:Y:S05]  /*59d0*/  @P2 SYNCS.ARRIVE.TRANS64 RZ, [R8+URZ+0x4a00], R7 ;  /* 0x004a000708ff29a7 */ /* 0x0003ea000800003f */
[----:B------:R-:W-:-:S13]  /*59e0*/  PLOP3.LUT P4, PT, PT, PT, UP0, 0x80, 0x0 ;  /* 0x000000000000781c */ /* 0x000fda0003f8f008 */
[----:B-1----:R-:W-:Y:S05]  /*59f0*/  @P4 BRA `(.L_x_84) ;  /* 0x0000000000044947 */ /* 0x002fea0003800000 */
[----:B------:R-:W-:Y:S01]  /*5a00*/  BPT.TRAP 0x1 ;  /* 0x000000040000795c */ /* 0x000fe20000300000 */
.L_x_84:
[----:B------:R-:W-:Y:S05]  /*5a10*/  @P0 BRA `(.L_x_85) ;  /* 0x0000000000040947 */ /* 0x000fea0003800000 */
[----:B------:R-:W-:Y:S01]  /*5a20*/  BPT.TRAP 0x1 ;  /* 0x000000040000795c */ /* 0x000fe20000300000 */
.L_x_85:
[----:B------:R-:W-:Y:S01]  /*5a30*/  LEA R10, R5, R10, 0xb ;  /* 0x0000000a050a7211 */ /* 0x000fe200078e58ff */
[----:B------:R-:W-:Y:S01]  /*5a40*/  UIADD3 UR16, UP0, UR6, 0x1f0, URZ ;  /* 0x000001f006107890 */ /* 0x000fe2000ff1e03f */
[----:B------:R-:W-:Y:S01]  /*5a50*/  R2UR UR9, R8 ;  /* 0x00000000080972ca */ /* 0x000fe200000e0000 */
[----:B------:R-:W-:Y:S01]  /*5a60*/  UMOV UR18, 0x0 ;  /* 0x0000000000127882 */ /* 0x000fe20000000000 */
[----:B------:R-:W-:Y:S01]  /*5a70*/  R2UR UR8, R10 ;  /* 0x000000000a0872ca */ /* 0x000fe200000e0000 */
[----:B------:R-:W-:Y:S01]  /*5a80*/  UIADD3.X UR17, URZ, UR7, URZ, UP0, !UPT ;  /* 0x000000073f117290 */ /* 0x000fe200087fe43f */
[----:B------:R-:W-:Y:S01]  /*5a90*/  R2UR UR12, R2 ;  /* 0x00000000020c72ca */ /* 0x000fe200000e0000 */
[----:B------:R-:W-:Y:S01]  /*5aa0*/  UMOV UR19, 0x10000000 ;  /* 0x1000000000137882 */ /* 0x000fe20000000000 */
[----:B------:R-:W-:Y:S01]  /*5ab0*/  R2UR UR13, R3 ;  /* 0x00000000030d72ca */ /* 0x000fe200000e0000 */
[----:B------:R-:W-:Y:S01]  /*5ac0*/  UMOV UR10, URZ ;  /* 0x0000003f000a7c82 */ /* 0x000fe20008000000 */
[----:B------:R-:W-:Y:S01]  /*5ad0*/  UMOV UR11, URZ ;  /* 0x0000003f000b7c82 */ /* 0x000fe20008000000 */
[----:B------:R-:W-:-:S04]  /*5ae0*/  VIADD R5, R5, 0x1 ;  /* 0x0000000105057836 */ /* 0x000fc80000000000 */
[----:B------:R-:W-:Y:S01]  /*5af0*/  UIADD3 UR9, UR9, 0x4a00, URZ ;  /* 0x00004a0009097890 */ /* 0x000fe2000fffe03f */
[----:B------:R-:W-:Y:S01]  /*5b00*/  ISETP.NE.AND P4, PT, R5, 0x5, PT ;  /* 0x000000050500780c */ /* 0x000fe20003f85270 */
[----:B------:R-:W-:-:S03]  /*5b10*/  UIADD3 UR8, UR8, 0x1000, URZ ;  /* 0x0000100008087890 */ /* 0x000fc6000fffe03f */
[----:B------:R-:W-:Y:S02]  /*5b20*/  SEL R7, RZ, 0x1, P4 ;  /* 0x00000001ff077807 */ /* 0x000fe40002000000 */
[----:B------:R-:W-:Y:S02]  /*5b30*/  SEL R5, R5, RZ, P4 ;  /* 0x000000ff05057207 */ /* 0x000fe40002000000 */
[----:B------:R-:W-:Y:S02]  /*5b40*/  LOP3.LUT R0, R0, R7, RZ, 0x3c, !PT ;  /* 0x0000000700007212 */ /* 0x000fe400078e3cff */
[----:B------:R1:W-:Y:S02]  /*5b50*/  UTMALDG.4D [UR8], [UR16], desc[UR18] ;  /* 0x00001208100075b4 */ /* 0x0003e40008019000 */
[----:B-1----:R-:W-:-:S03]  /*5b60*/  NOP ;  /* 0x0000000000007918 */ /* 0x002fc60000000000 */
.L_x_82:
[----:B------:R-:W-:Y:S05]  /*5b70*/  BSYNC B1 ;  /* 0x0000000000017941 */ /* 0x000fea0003800000 */
.L_x_81:
        /* <DEDUP_REMOVED lines=10> */
.L_x_87:
[----:B------:R-:W-:Y:S05]  /*5c20*/  BSYNC B1 ;  /* 0x0000000000017941 */ /* 0x000fea0003800000 */
.L_x_86:
[----:B------:R-:W-:Y:S01]  /*5c30*/  BSSY B1, `(.L_x_89) ;  /* 0x0000028000017945 */ /* 0x000fe20003800000 */
[----:B------:R-:W-:-:S03]  /*5c40*/  IMAD.MOV.U32 R9, RZ, RZ, RZ ;  /* 0x000000ffff097224 */ /* 0x000fc600078e00ff */
[----:B------:R-:W-:Y:S05]  /*5c50*/  @!P3 BRA `(.L_x_90) ;  /* 0x000000000094b947 */ /* 0x000fea0003800000 */
[----:B-1----:R-:W1:Y:S01]  /*5c60*/  S2R R7, SR_CgaCtaId ;  /* 0x0000000000077919 */ /* 0x002e620000008800 */
[----:B------:R-:W-:Y:S02]  /*5c70*/  MOV R4, 0x400 ;  /* 0x0000040000047802 */ /* 0x000fe40000000f00 */
[----:B------:R-:W-:Y:S02]  /*5c80*/  SHF.L.U32 R8, R0, 0x1f, RZ ;  /* 0x0000001f00087819 */ /* 0x000fe400000006ff */
[----:B-1----:R-:W-:-:S05]  /*5c90*/  LEA R4, R7, R4, 0x18 ;  /* 0x0000000407047211 */ /* 0x002fca00078ec0ff */
[----:B------:R-:W-:-:S04]  /*5ca0*/  IMAD R7, R5, 0x8, R4 ;  /* 0x0000000805077824 */ /* 0x000fc800078e0204 */
[----:B------:R-:W1:Y:S02]  /*5cb0*/  SYNCS.PHASECHK.TRANS64.TRYWAIT P3, [R7+URZ+0x4a28], R8 ;  /* 0x004a2808070075a7 */ /* 0x000e64000806017f */
[----:B-1----:R-:W-:Y:S05]  /*5cc0*/  @!P3 BRA `(.L_x_91) ;  /* 0x0000000c005cb947 */ /* 0x002fea0003800000 */
.L_x_122:
[----:B------:R-:W-:Y:S01]  /*5cd0*/  UPRMT UR4, UR5, 0x9910, URZ ;  /* 0x0000991005047896 */ /* 0x000fe2000800003f */
[----:B-1----:R-:W-:-:S03]  /*5ce0*/  @P2 IMAD.MOV.U32 R8, RZ, RZ, 0x800 ;  /* 0x00000800ff082424 */ /* 0x002fc600078e00ff */
[----:B------:R-:W-:Y:S01]  /*5cf0*/  UISETP.NE.AND UP0, UPT, UR4, 0x2, UPT ;  /* 0x000000020400788c */ /* 0x000fe2000bf05270 */
[----:B------:R1:W-:Y:S05]  /*5d00*/  @P2 SYNCS.ARRIVE.TRANS64 RZ, [R7+URZ+0x4a00], R8 ;  /* 0x004a000807ff29a7 */ /* 0x0003ea000800003f */
[----:B------:R-:W-:-:S13]  /*5d10*/  PLOP3.LUT P3, PT, PT, PT, UP0, 0x80, 0x0 ;  /* 0x000000000000781c */ /* 0x000fda0003f6f008 */
[----:B-1----:R-:W-:Y:S05]  /*5d20*/  @P3 BRA `(.L_x_92) ;  /* 0x0000000000043947 */ /* 0x002fea0003800000 */
[----:B------:R-:W-:Y:S01]  /*5d30*/  BPT.TRAP 0x1 ;  /* 0x000000040000795c */ /* 0x000fe20000300000 */
.L_x_92:
[----:B------:R-:W-:Y:S05]  /*5d40*/  @P0 BRA `(.L_x_93) ;  /* 0x0000000000040947 */ /* 0x000fea0003800000 */
[----:B------:R-:W-:Y:S01]  /*5d50*/  BPT.TRAP 0x1 ;  /* 0x000000040000795c */ /* 0x000fe20000300000 */
.L_x_93:
[----:B------:R-:W-:Y:S01]  /*5d60*/  IMAD R4, R5, 0x800, R4 ;  /* 0x0000080005047824 */ /* 0x000fe200078e0204 */
[----:B------:R-:W-:Y:S01]  /*5d70*/  R2UR UR9, R7 ;  /* 0x00000000070972ca */ /* 0x000fe200000e0000 */
[----:B------:R-:W-:Y:S01]  /*5d80*/  UIADD3 UR16, UP0, UR6, 0x2f0, URZ ;  /* 0x000002f006107890 */ /* 0x000fe2000ff1e03f */
[----:B------:R-:W-:Y:S01]  /*5d90*/  R2UR UR12, R2 ;  /* 0x00000000020c72ca */ /* 0x000fe200000e0000 */
[----:B------:R-:W-:Y:S01]  /*5da0*/  UMOV UR18, 0x0 ;  /* 0x0000000000127882 */ /* 0x000fe20000000000 */
[----:B------:R-:W-:Y:S01]  /*5db0*/  R2UR UR8, R4 ;  /* 0x00000000040872ca */ /* 0x000fe200000e0000 */
[----:B------:R-:W-:Y:S01]  /*5dc0*/  UIADD3.X UR17, URZ, UR7, URZ, UP0, !UPT ;  /* 0x000000073f117290 */ /* 0x000fe200087fe43f */
[----:B------:R-:W-:Y:S01]  /*5dd0*/  R2UR UR13, R3 ;  /* 0x00000000030d72ca */ /* 0x000fe200000e0000 */
[----:B------:R-:W-:Y:S01]  /*5de0*/  UMOV UR19, 0x10000000 ;  /* 0x1000000000137882 */ /* 0x000fe20000000000 */
[----:B------:R-:W-:Y:S01]  /*5df0*/  UMOV UR10, URZ ;  /* 0x0000003f000a7c82 */ /* 0x000fe20008000000 */
[----:B------:R-:W-:Y:S01]  /*5e00*/  UMOV UR11, URZ ;  /* 0x0000003f000b7c82 */ /* 0x000fe20008000000 */
[----:B------:R-:W-:Y:S01]  /*5e10*/  VIADD R5, R5, 0x1 ;  /* 0x0000000105057836 */ /* 0x000fe20000000000 */
[----:B------:R-:W-:-:S02]  /*5e20*/  MOV R9, 0x1 ;  /* 0x0000000100097802 */ /* 0x000fc40000000f00 */
[----:B------:R-:W-:Y:S02]  /*5e30*/  UIADD3 UR9, UR9, 0x4a00, URZ ;  /* 0x00004a0009097890 */ /* 0x000fe4000fffe03f */
[C---:B------:R-:W-:Y:S02]  /*5e40*/  ISETP.NE.AND P3, PT, R5.reuse, 0x5, PT ;  /* 0x000000050500780c */ /* 0x040fe40003f65270 */
[----:B------:R-:W-:Y:S02]  /*5e50*/  UIADD3 UR8, UR8, 0x1000, URZ ;  /* 0x0000100008087890 */ /* 0x000fe4000fffe03f */
[----:B------:R-:W-:Y:S02]  /*5e60*/  SEL R7, RZ, 0x1, P3 ;  /* 0x00000001ff077807 */ /* 0x000fe40001800000 */
[----:B------:R-:W-:Y:S02]  /*5e70*/  SEL R5, R5, RZ, P3 ;  /* 0x000000ff05057207 */ /* 0x000fe40001800000 */
[----:B------:R-:W-:-:S03]  /*5e80*/  LOP3.LUT R0, R0, R7, RZ, 0x3c, !PT ;  /* 0x0000000700007212 */ /* 0x000fc600078e3cff */
[----:B------:R2:W-:Y:S02]  /*5e90*/  UTMALDG.4D [UR8], [UR16], desc[UR18] ;  /* 0x00001208100075b4 */ /* 0x0005e40008019000 */
[----:B--2---:R-:W-:Y:S02]  /*5ea0*/  NOP ;  /* 0x0000000000007918 */ /* 0x004fe40000000000 */
.L_x_90:
[----:B------:R-:W-:Y:S05]  /*5eb0*/  BSYNC B1 ;  /* 0x0000000000017941 */ /* 0x000fea0003800000 */
.L_x_89:
[----:B------:R-:W-:-:S13]  /*5ec0*/  ISETP.GE.AND P3, PT, R6, 0x41, PT ;  /* 0x000000410600780c */ /* 0x000fda0003f66270 */
[----:B------:R-:W-:Y:S05]  /*5ed0*/  @!P3 BRA `(.L_x_94) ;  /* 0x000000040070b947 */ /* 0x000fea0003800000 */
[----:B------:R-:W-:Y:S01]  /*5ee0*/  VIADD R6, R6, 0x3f ;  /* 0x0000003f06067836 */ /* 0x000fe20000000000 */
[----:B------:R-:W-:Y:S04]  /*5ef0*/  BSSY B1, `(.L_x_94) ;  /* 0x000005a000017945 */ /* 0x000fe80003800000 */
[----:B-1----:R-:W-:-:S04]  /*5f00*/  SHF.R.S32.HI R7, RZ, 0x1f, R6 ;  /* 0x0000001fff077819 */ /* 0x002fc80000011406 */
[----:B------:R-:W-:-:S04]  /*5f10*/  LEA.HI R7, R7, R6, RZ, 0x6 ;  /* 0x0000000607077211 */ /* 0x000fc800078f30ff */
[----:B------:R-:W-:-:S05]  /*5f20*/  SHF.R.S32.HI R7, RZ, 0x6, R7 ;  /* 0x00000006ff077819 */ /* 0x000fca0000011407 */
[----:B------:R-:W-:-:S07]  /*5f30*/  IMAD.SHL.U32 R4, R7, 0x2, RZ ;  /* 0x0000000207047824 */ /* 0x000fce00078e00ff */
.L_x_105:
[----:B------:R-:W-:Y:S04]  /*5f40*/  BSSY B2, `(.L_x_95) ;  /* 0x0000027000027945 */ /* 0x000fe80003800000 */
[----:B------:R-:W-:Y:S05]  /*5f50*/  @!P6 BRA `(.L_x_96) ;  /* 0x000000000094e947 */ /* 0x000fea0003800000 */
[----:B------:R-:W1:Y:S01]  /*5f60*/  S2R R7, SR_CgaCtaId ;  /* 0x0000000000077919 */ /* 0x000e620000008800 */
[----:B------:R-:W-:Y:S02]  /*5f70*/  MOV R6, 0x400 ;  /* 0x0000040000067802 */ /* 0x000fe40000000f00 */
[----:B------:R-:W-:Y:S02]  /*5f80*/  SHF.L.U32 R8, R0, 0x1f, RZ ;  /* 0x0000001f00087819 */ /* 0x000fe400000006ff */
[----:B-1----:R-:W-:-:S05]  /*5f90*/  LEA R6, R7, R6, 0x18 ;  /* 0x0000000607067211 */ /* 0x002fca00078ec0ff */
[----:B------:R-:W-:-:S04]  /*5fa0*/  IMAD R7, R5, 0x8, R6 ;  /* 0x0000000805077824 */ /* 0x000fc800078e0206 */
[----:B------:R-:W1:Y:S02]  /*5fb0*/  SYNCS.PHASECHK.TRANS64.TRYWAIT P3, [R7+URZ+0x4a28], R8 ;  /* 0x004a2808070075a7 */ /* 0x000e64000806017f */
[----:B-1----:R-:W-:Y:S05]  /*5fc0*/  @!P3 BRA `(.L_x_97) ;  /* 0x0000000800b0b947 */ /* 0x002fea0003800000 */
.L_x_123:
[----:B------:R-:W-:Y:S01]  /*5fd0*/  UPRMT UR4, UR5, 0x9910, URZ ;  /* 0x0000991005047896 */ /* 0x000fe2000800003f */
[----:B-1----:R-:W-:-:S03]  /*5fe0*/  @P2 IMAD.MOV.U32 R8, RZ, RZ, 0x800 ;  /* 0x00000800ff082424 */ /* 0x002fc600078e00ff */
[----:B------:R-:W-:Y:S01]  /*5ff0*/  UISETP.NE.AND UP0, UPT, UR4, 0x2, UPT ;  /* 0x000000020400788c */ /* 0x000fe2000bf05270 */
[----:B------:R1:W-:Y:S05]  /*6000*/  @P2 SYNCS.ARRIVE.TRANS64 RZ, [R7+URZ+0x4a00], R8 ;  /* 0x004a000807ff29a7 */ /* 0x0003ea000800003f */
[----:B------:R-:W-:-:S13]  /*6010*/  PLOP3.LUT P3, PT, PT, PT, UP0, 0x80, 0x0 ;  /* 0x000000000000781c */ /* 0x000fda0003f6f008 */
[----:B-1----:R-:W-:Y:S05]  /*6020*/  @P3 BRA `(.L_x_98) ;  /* 0x0000000000043947 */ /* 0x002fea0003800000 */
[----:B------:R-:W-:Y:S01]  /*6030*/  BPT.TRAP 0x1 ;  /* 0x000000040000795c */ /* 0x000fe20000300000 */
.L_x_98:
[----:B------:R-:W-:Y:S05]  /*6040*/  @P0 BRA `(.L_x_99) ;  /* 0x0000000000040947 */ /* 0x000fea0003800000 */
[----:B------:R-:W-:Y:S01]  /*6050*/  BPT.TRAP 0x1 ;  /* 0x000000040000795c */ /* 0x000fe20000300000 */
.L_x_99:
        /* <DEDUP_REMOVED lines=11> */
[----:B------:R-:W-:-:S03]  /*6110*/  IADD3 R5, R5, 0x1, RZ ;  /* 0x0000000105057810 */ /* 0x000fc60007ffe0ff */
[----:B------:R-:W-:Y:S01]  /*6120*/  UIADD3 UR9, UR9, 0x4a00, URZ ;  /* 0x00004a0009097890 */ /* 0x000fe2000fffe03f */
[C---:B------:R-:W-:Y:S01]  /*6130*/  ISETP.NE.AND P3, PT, R5.reuse, 0x5, PT ;  /* 0x000000050500780c */ /* 0x040fe20003f65270 */
[----:B------:R-:W-:Y:S02]  /*6140*/  USHF.L.U32 UR11, UR11, 0x6, URZ ;  /* 0x000000060b0b7899 */ /* 0x000fe4000800063f */
[----:B------:R-:W-:Y:S01]  /*6150*/  UIADD3 UR8, UR8, 0x1000, URZ ;  /* 0x0000100008087890 */ /* 0x000fe2000fffe03f */
[----:B------:R-:W-:Y:S02]  /*6160*/  SEL R7, RZ, 0x1, P3 ;  /* 0x00000001ff077807 */ /* 0x000fe40001800000 */
[----:B------:R-:W-:Y:S02]  /*6170*/  SEL R5, R5, RZ, P3 ;  /* 0x000000ff05057207 */ /* 0x000fe40001800000 */
[----:B------:R-:W-:-:S04]  /*6180*/  LOP3.LUT R0, R0, R7, RZ, 0x3c, !PT ;  /* 0x0000000700007212 */ /* 0x000fc800078e3cff */
[----:B------:R1:W-:Y:S02]  /*6190*/  UTMALDG.4D [UR8], [UR16], desc[UR18] ;  /* 0x00001208100075b4 */ /* 0x0003e40008019000 */
[----:B-1----:R-:W-:Y:S01]  /*61a0*/  NOP ;  /* 0x0000000000007918 */ /* 0x002fe20000000000 */
.L_x_96:
[----:B------:R-:W-:Y:S05]  /*61b0*/  BSYNC B2 ;  /* 0x0000000000027941 */ /* 0x000fea0003800000 */
.L_x_95:
[----:B------:R-:W-:Y:S01]  /*61c0*/  ISETP.LT.OR P3, PT, R4, 0x4, !P6 ;  /* 0x000000040400780c */ /* 0x000fe20007761670 */
[----:B------:R-:W-:-:S12]  /*61d0*/  BSSY B2, `(.L_x_100) ;  /* 0x0000028000027945 */ /* 0x000fd80003800000 */
[----:B------:R-:W-:Y:S05]  /*61e0*/  @P3 BRA `(.L_x_101) ;  /* 0x0000000000983947 */ /* 0x000fea0003800000 */
[----:B------:R-:W1:Y:S01]  /*61f0*/  S2R R7, SR_CgaCtaId ;  /* 0x0000000000077919 */ /* 0x000e620000008800 */
[----:B------:R-:W-:Y:S02]  /*6200*/  MOV R6, 0x400 ;  /* 0x0000040000067802 */ /* 0x000fe40000000f00 */
[----:B------:R-:W-:Y:S02]  /*6210*/  SHF.L.U32 R8, R0, 0x1f, RZ ;  /* 0x0000001f00087819 */ /* 0x000fe400000006ff */
[----:B-1----:R-:W-:-:S05]  /*6220*/  LEA R6, R7, R6, 0x18 ;  /* 0x0000000607067211 */ /* 0x002fca00078ec0ff */
[----:B------:R-:W-:-:S04]  /*6230*/  IMAD R7, R5, 0x8, R6 ;  /* 0x0000000805077824 */ /* 0x000fc800078e0206 */
[----:B------:R-:W1:Y:S02]  /*6240*/  SYNCS.PHASECHK.TRANS64.TRYWAIT P3, [R7+URZ+0x4a28], R8 ;  /* 0x004a2808070075a7 */ /* 0x000e64000806017f */
[----:B-1----:R-:W-:Y:S05]  /*6250*/  @!P3 BRA `(.L_x_102) ;  /* 0x000000080020b947 */ /* 0x002fea0003800000 */
.L_x_124:
[----:B------:R-:W-:Y:S01]  /*6260*/  UPRMT UR4, UR5, 0x9910, URZ ;  /* 0x0000991005047896 */ /* 0x000fe2000800003f */
[----:B-1----:R-:W-:-:S03]  /*6270*/  @P1 IMAD.MOV.U32 R8, RZ, RZ, 0x800 ;  /* 0x00000800ff081424 */ /* 0x002fc600078e00ff */
[----:B------:R-:W-:Y:S01]  /*6280*/  UISETP.NE.AND UP0, UPT, UR4, 0x2, UPT ;  /* 0x000000020400788c */ /* 0x000fe2000bf05270 */
[----:B------:R1:W-:Y:S05]  /*6290*/  @P1 SYNCS.ARRIVE.TRANS64 RZ, [R7+URZ+0x4a00], R8 ;  /* 0x004a000807ff19a7 */ /* 0x0003ea000800003f */
[----:B------:R-:W-:-:S13]  /*62a0*/  PLOP3.LUT P3, PT, PT, PT, UP0, 0x80, 0x0 ;  /* 0x000000000000781c */ /* 0x000fda0003f6f008 */
[----:B-1----:R-:W-:Y:S05]  /*62b0*/  @P3 BRA `(.L_x_103) ;  /* 0x0000000000043947 */ /* 0x002fea0003800000 */
[----:B------:R-:W-:Y:S01]  /*62c0*/  BPT.TRAP 0x1 ;  /* 0x000000040000795c */ /* 0x000fe20000300000 */
.L_x_103:
[----:B------:R-:W-:Y:S05]  /*62d0*/  @P0 BRA `(.L_x_104) ;  /* 0x0000000000040947 */ /* 0x000fea0003800000 */
[----:B------:R-:W-:Y:S01]  /*62e0*/  BPT.TRAP 0x1 ;  /* 0x000000040000795c */ /* 0x000fe20000300000 */
.L_x_104:
        /* <DEDUP_REMOVED lines=11> */
[----:B------:R-:W-:-:S02]  /*63a0*/  VIADD R5, R5, 0x1 ;  /* 0x0000000105057836 */ /* 0x000fc40000000000 */
[----:B------:R-:W-:Y:S01]  /*63b0*/  VIADD R9, R9, 0x1 ;  /* 0x0000000109097836 */ /* 0x000fe20000000000 */
[----:B------:R-:W-:Y:S02]  /*63c0*/  UIADD3 UR9, UR9, 0x4a00, URZ ;  /* 0x00004a0009097890 */ /* 0x000fe4000fffe03f */
[----:B------:R-:W-:Y:S01]  /*63d0*/  USHF.L.U32 UR11, UR11, 0x6, URZ ;  /* 0x000000060b0b7899 */ /* 0x000fe2000800063f */
[----:B------:R-:W-:Y:S01]  /*63e0*/  ISETP.NE.AND P3, PT, R5, 0x5, PT ;  /* 0x000000050500780c */ /* 0x000fe20003f65270 */
[----:B------:R-:W-:-:S03]  /*63f0*/  UIADD3 UR8, UR8, 0x1000, URZ ;  /* 0x0000100008087890 */ /* 0x000fc6000fffe03f */
[----:B------:R-:W-:Y:S02]  /*6400*/  SEL R7, RZ, 0x1, P3 ;  /* 0x00000001ff077807 */ /* 0x000fe40001800000 */
[----:B------:R-:W-:Y:S02]  /*6410*/  SEL R5, R5, RZ, P3 ;  /* 0x000000ff05057207 */ /* 0x000fe40001800000 */
[----:B------:R-:W-:Y:S02]  /*6420*/  LOP3.LUT R0, R0, R7, RZ, 0x3c, !PT ;  /* 0x0000000700007212 */ /* 0x000fe400078e3cff */
[----:B------:R1:W-:Y:S02]  /*6430*/  UTMALDG.4D [UR8], [UR16], desc[UR18] ;  /* 0x00001208100075b4 */ /* 0x0003e40008019000 */
[----:B-1----:R-:W-:-:S03]  /*6440*/  NOP ;  /* 0x0000000000007918 */ /* 0x002fc60000000000 */
.L_x_101:
[----:B------:R-:W-:Y:S05]  /*6450*/  BSYNC B2 ;  /* 0x0000000000027941 */ /* 0x000fea0003800000 */
.L_x_100:
[C---:B------:R-:W-:Y:S02]  /*6460*/  ISETP.GT.AND P3, PT, R4.reuse, 0x4, PT ;  /* 0x000000040400780c */ /* 0x040fe40003f64270 */
[----:B------:R-:W-:-:S11]  /*6470*/  IADD3 R4, R4, -0x2, RZ ;  /* 0xfffffffe04047810 */ /* 0x000fd60007ffe0ff */
[----:B------:R-:W-:Y:S05]  /*6480*/  @P3 BRA `(.L_x_105) ;  /* 0xfffffff800ac3947 */ /* 0x000fea000383ffff */
[----:B------:R-:W-:Y:S05]  /*6490*/  BSYNC B1 ;  /* 0x0000000000017941 */ /* 0x000fea0003800000 */
.L_x_94:
[----:B------:R-:W-:Y:S01]  /*64a0*/  VIADD R17, R17, UR14 ;  /* 0x0000000e11117c36 */ /* 0x000fe20008000000 */
[----:B------:R-:W-:Y:S01]  /*64b0*/  ULDC UR4, c[0x0][0xa00] ;  /* 0x0002800000047ab9 */ /* 0x000fe20000000800 */
[----:B-1----:R-:W-:-:S03]  /*64c0*/  PRMT R4, RZ, 0x7610, R4 ;  /* 0x00007610ff047816 */ /* 0x002fc60000000004 */
[----:B------:R-:W-:-:S13]  /*64d0*/  ISETP.GE.AND P3, PT, R17, UR4, PT ;  /* 0x0000000411007c0c */ /* 0x000fda000bf66270 */
[----:B------:R-:W-:Y:S05]  /*64e0*/  @!P3 BRA `(.L_x_106) ;  /* 0xfffffff00098b947 */ /* 0x000fea000383ffff */
[----:B------:R-:W-:Y:S05]  /*64f0*/  BSYNC B0 ;  /* 0x0000000000007941 */ /* 0x000fea0003800000 */
.L_x_79:
[----:B------:R-:W-:Y:S05]  /*6500*/  EXIT ;  /* 0x000000000000794d */ /* 0x000fea0003800000 */
.L_x_17:
[----:B-1----:R-:W-:-:S04]  /*6510*/  IMAD.U32 R3, RZ, RZ, UR5 ;  /* 0x00000005ff037e24 */ /* 0x002fc8000f8e00ff */
[----:B------:R1:W2:Y:S03]  /*6520*/  SYNCS.PHASECHK.TRANS64.TRYWAIT P1, [R3+URZ+0x4a50], R0 ;  /* 0x004a5000030075a7 */ /* 0x0002a6000802017f */
[----:B--2---:R-:W-:Y:S05]  /*6530*/  @!P1 NANOSLEEP.SYNCS 0x989680 ;  /* 0x009896800000995d */ /* 0x004fea0003900000 */
[----:B------:R-:W2:Y:S02]  /*6540*/  @!P1 SYNCS.PHASECHK.TRANS64 P1, [R3+URZ+0x4a50], R0 ;  /* 0x004a5000030095a7 */ /* 0x000ea4000802007f */
[----:B--2---:R-:W-:Y:S05]  /*6550*/  @!P1 BRA `(.L_x_17) ;  /* 0xfffffffc00ec9947 */ /* 0x004fea000383ffff */
[----:B------:R-:W-:Y:S05]  /*6560*/  BRA `(.L_x_107) ;  /* 0xffffffac002c7947 */ /* 0x000fea000383ffff */
.L_x_19:
[----:B-1----:R-:W-:-:S04]  /*6570*/  IMAD.U32 R5, RZ, RZ, UR11 ;  /* 0x0000000bff057e24 */ /* 0x002fc8000f8e00ff */
[----:B------:R1:W2:Y:S03]  /*6580*/  SYNCS.PHASECHK.TRANS64.TRYWAIT P1, [R5+URZ+0x4a00], R0 ;  /* 0x004a0000050075a7 */ /* 0x0002a6000802017f */
[----:B--2---:R-:W-:Y:S05]  /*6590*/  @!P1 NANOSLEEP.SYNCS 0x989680 ;  /* 0x009896800000995d */ /* 0x004fea0003900000 */
[----:B------:R-:W2:Y:S02]  /*65a0*/  @!P1 SYNCS.PHASECHK.TRANS64 P1, [R5+URZ+0x4a00], R0 ;  /* 0x004a0000050095a7 */ /* 0x000ea4000802007f */
[----:B--2---:R-:W-:Y:S05]  /*65b0*/  @!P1 BRA `(.L_x_19) ;  /* 0xfffffffc00ec9947 */ /* 0x004fea000383ffff */
[----:B------:R-:W-:Y:S05]  /*65c0*/  BRA `(.L_x_108) ;  /* 0xffffffac00407947 */ /* 0x000fea000383ffff */
.L_x_20:
[----:B-1----:R-:W-:-:S04]  /*65d0*/  IMAD.U32 R0, RZ, RZ, UR10 ;  /* 0x0000000aff007e24 */ /* 0x002fc8000f8e00ff */
[----:B------:R1:W2:Y:S03]  /*65e0*/  SYNCS.PHASECHK.TRANS64.TRYWAIT P1, [R0+URZ+-0x8], R3 ;  /* 0xfffff803000075a7 */ /* 0x0002a6000802017f */
[----:B--2---:R-:W-:Y:S05]  /*65f0*/  @!P1 NANOSLEEP.SYNCS 0x989680 ;  /* 0x009896800000995d */ /* 0x004fea0003900000 */
[----:B------:R-:W2:Y:S02]  /*6600*/  @!P1 SYNCS.PHASECHK.TRANS64 P1, [R0+URZ+-0x8], R3 ;  /* 0xfffff803000095a7 */ /* 0x000ea4000802007f */
[----:B--2---:R-:W-:Y:S05]  /*6610*/  @!P1 BRA `(.L_x_20) ;  /* 0xfffffffc00ec9947 */ /* 0x004fea000383ffff */
[----:B------:R-:W-:Y:S05]  /*6620*/  BRA `(.L_x_109) ;  /* 0xffffffac00307947 */ /* 0x000fea000383ffff */
.L_x_22:
[----:B-1----:R-:W-:-:S04]  /*6630*/  IMAD.U32 R7, RZ, RZ, UR6 ;  /* 0x00000006ff077e24 */ /* 0x002fc8000f8e00ff */
[----:B------:R1:W2:Y:S03]  /*6640*/  SYNCS.PHASECHK.TRANS64.TRYWAIT P1, [R7+URZ+0x4a00], R6 ;  /* 0x004a0006070075a7 */ /* 0x0002a6000802017f */
[----:B--2---:R-:W-:Y:S05]  /*6650*/  @!P1 NANOSLEEP.SYNCS 0x989680 ;  /* 0x009896800000995d */ /* 0x004fea0003900000 */
[----:B------:R-:W2:Y:S02]  /*6660*/  @!P1 SYNCS.PHASECHK.TRANS64 P1, [R7+URZ+0x4a00], R6 ;  /* 0x004a0006070095a7 */ /* 0x000ea4000802007f */
[----:B--2---:R-:W-:Y:S05]  /*6670*/  @!P1 BRA `(.L_x_22) ;  /* 0xfffffffc00ec9947 */ /* 0x004fea000383ffff */
[----:B------:R-:W-:Y:S05]  /*6680*/  BRA `(.L_x_110) ;  /* 0xffffffbc00507947 */ /* 0x000fea000383ffff */
.L_x_27:
[----:B-1----:R-:W-:-:S04]  /*6690*/  MOV R5, UR6 ;  /* 0x0000000600057c02 */ /* 0x002fc80008000f00 */
[----:B------:R1:W2:Y:S03]  /*66a0*/  SYNCS.PHASECHK.TRANS64.TRYWAIT P2, [R5+URZ+0x4a00], R4 ;  /* 0x004a0004050075a7 */ /* 0x0002a6000804017f */
[----:B--2---:R-:W-:Y:S05]  /*66b0*/  @!P2 NANOSLEEP.SYNCS 0x989680 ;  /* 0x009896800000a95d */ /* 0x004fea0003900000 */
[----:B------:R-:W2:Y:S02]  /*66c0*/  @!P2 SYNCS.PHASECHK.TRANS64 P2, [R5+URZ+0x4a00], R4 ;  /* 0x004a00040500a5a7 */ /* 0x000ea4000804007f */
[----:B--2---:R-:W-:Y:S05]  /*66d0*/  @!P2 BRA `(.L_x_27) ;  /* 0xfffffffc00eca947 */ /* 0x004fea000383ffff */
[----:B------:R-:W-:Y:S05]  /*66e0*/  BRA `(.L_x_111) ;  /* 0xffffffc000087947 */ /* 0x000fea000383ffff */
.L_x_31:
[----:B-1----:R-:W-:-:S04]  /*66f0*/  IMAD.U32 R9, RZ, RZ, UR6 ;  /* 0x00000006ff097e24 */ /* 0x002fc8000f8e00ff */
[----:B------:R1:W2:Y:S03]  /*6700*/  SYNCS.PHASECHK.TRANS64.TRYWAIT P2, [R9+URZ+0x4a00], R20 ;  /* 0x004a0014090075a7 */ /* 0x0002a6000804017f */
[----:B--2---:R-:W-:Y:S05]  /*6710*/  @!P2 NANOSLEEP.SYNCS 0x989680 ;  /* 0x009896800000a95d */ /* 0x004fea0003900000 */
[----:B------:R-:W2:Y:S02]  /*6720*/  @!P2 SYNCS.PHASECHK.TRANS64 P2, [R9+URZ+0x4a00], R20 ;  /* 0x004a00140900a5a7 */ /* 0x000ea4000804007f */
[----:B--2---:R-:W-:Y:S05]  /*6730*/  @!P2 BRA `(.L_x_31) ;  /* 0xfffffffc00eca947 */ /* 0x004fea000383ffff */
[----:B------:R-:W-:Y:S05]  /*6740*/  BRA `(.L_x_30) ;  /* 0xffffffd000847947 */ /* 0x000fea000383ffff */
.L_x_51:
[----:B-1----:R-:W-:-:S04]  /*6750*/  IMAD.U32 R3, RZ, RZ, UR10 ;  /* 0x0000000aff037e24 */ /* 0x002fc8000f8e00ff */
[----:B------:R1:W2:Y:S03]  /*6760*/  SYNCS.PHASECHK.TRANS64.TRYWAIT P1, [R3+URZ+0x8], R0 ;  /* 0x00000800030075a7 */ /* 0x0002a6000802017f */
[----:B--2---:R-:W-:Y:S05]  /*6770*/  @!P1 NANOSLEEP.SYNCS 0x989680 ;  /* 0x009896800000995d */ /* 0x004fea0003900000 */
[----:B------:R-:W2:Y:S02]  /*6780*/  @!P1 SYNCS.PHASECHK.TRANS64 P1, [R3+URZ+0x8], R0 ;  /* 0x00000800030095a7 */ /* 0x000ea4000802007f */
[----:B--2---:R-:W-:Y:S05]  /*6790*/  @!P1 BRA `(.L_x_51) ;  /* 0xfffffffc00ec9947 */ /* 0x004fea000383ffff */
[----:B------:R-:W-:Y:S05]  /*67a0*/  BRA `(.L_x_112) ;  /* 0xffffffd800f47947 */ /* 0x000fea000383ffff */
.L_x_64:
[----:B------:R-:W-:Y:S01]  /*67b0*/  BSSY B1, `(.L_x_113) ;  /* 0x0000006000017945 */ /* 0x000fe20003800000 */
[----:B------:R-:W-:-:S07]  /*67c0*/  IMAD.MOV.U32 R15, RZ, RZ, -0x1 ;  /* 0xffffffffff0f7424 */ /* 0x000fce00078e00ff */
[----:B------:R-:W-:Y:S05]  /*67d0*/  WARPSYNC.COLLECTIVE R15, `(.L_x_114) ;  /* 0x000000000f0c7348 */ /* 0x000fea0003c00000 */
[----:B------:R-:W-:Y:S02]  /*67e0*/  ELECT P6, UR62, PT ;  /* 0x00000000003e782f */ /* 0x000fe400038c0000 */
[----:B------:R-:W-:Y:S01]  /*67f0*/  MOV R14, UR62 ;  /* 0x0000003e000e7c02 */ /* 0x000fe20008000f00 */
[----:B------:R-:W-:Y:S10]  /*6800*/  ENDCOLLECTIVE ;  /* 0x000000000000791b */ /* 0x000ff40003800000 */
.L_x_114:
[----:B------:R-:W-:Y:S05]  /*6810*/  BSYNC B1 ;  /* 0x0000000000017941 */ /* 0x000fea0003800000 */
.L_x_113:
[----:B------:R-:W-:Y:S05]  /*6820*/  BRA `(.L_x_115) ;  /* 0xffffffe800007947 */ /* 0x000fea000383ffff */
.L_x_67:
[----:B-1----:R1:W2:Y:S02]  /*6830*/  SYNCS.PHASECHK.TRANS64.TRYWAIT P2, [R7+URZ+0x4a60], R6 ;  /* 0x004a6006070075a7 */ /* 0x0022a4000804017f */
[----:B--2---:R-:W-:Y:S05]  /*6840*/  @!P2 NANOSLEEP.SYNCS 0x989680 ;  /* 0x009896800000a95d */ /* 0x004fea0003900000 */
[----:B------:R-:W2:Y:S02]  /*6850*/  @!P2 SYNCS.PHASECHK.TRANS64 P2, [R7+URZ+0x4a60], R6 ;  /* 0x004a60060700a5a7 */ /* 0x000ea4000804007f */
[----:B--2---:R-:W-:Y:S05]  /*6860*/  @!P2 BRA `(.L_x_67) ;  /* 0xfffffffc00f0a947 */ /* 0x004fea000383ffff */
[----:B------:R-:W-:Y:S05]  /*6870*/  BRA `(.L_x_116) ;  /* 0xffffffe800207947 */ /* 0x000fea000383ffff */
.L_x_72:
[----:B-1----:R1:W2:Y:S02]  /*6880*/  SYNCS.PHASECHK.TRANS64.TRYWAIT P2, [R7+URZ+0x4ab0], R4 ;  /* 0x004ab004070075a7 */ /* 0x0022a4000804017f */
[----:B--2---:R-:W-:Y:S05]  /*6890*/  @!P2 NANOSLEEP.SYNCS 0x989680 ;  /* 0x009896800000a95d */ /* 0x004fea0003900000 */
[----:B------:R-:W2:Y:S02]  /*68a0*/  @!P2 SYNCS.PHASECHK.TRANS64 P2, [R7+URZ+0x4ab0], R4 ;  /* 0x004ab0040700a5a7 */ /* 0x000ea4000804007f */
[----:B--2---:R-:W-:Y:S05]  /*68b0*/  @!P2 BRA `(.L_x_72) ;  /* 0xfffffffc00f0a947 */ /* 0x004fea000383ffff */
[----:B------:R-:W-:Y:S05]  /*68c0*/  BRA `(.L_x_71) ;  /* 0xffffffe800b07947 */ /* 0x000fea000383ffff */
.L_x_75:
[----:B-1----:R1:W2:Y:S02]  /*68d0*/  SYNCS.PHASECHK.TRANS64.TRYWAIT P2, [R4+URZ+0x4a60], R9 ;  /* 0x004a6009040075a7 */ /* 0x0022a4000804017f */
[----:B--2---:R-:W-:Y:S05]  /*68e0*/  @!P2 NANOSLEEP.SYNCS 0x989680 ;  /* 0x009896800000a95d */ /* 0x004fea0003900000 */
[----:B------:R-:W2:Y:S02]  /*68f0*/  @!P2 SYNCS.PHASECHK.TRANS64 P2, [R4+URZ+0x4a60], R9 ;  /* 0x004a60090400a5a7 */ /* 0x000ea4000804007f */
[----:B--2---:R-:W-:Y:S05]  /*6900*/  @!P2 BRA `(.L_x_75) ;  /* 0xfffffffc00f0a947 */ /* 0x004fea000383ffff */
[----:B------:R-:W-:Y:S05]  /*6910*/  BRA `(.L_x_117) ;  /* 0xffffffe800c47947 */ /* 0x000fea000383ffff */
.L_x_80:
[----:B------:R-:W-:Y:S01]  /*6920*/  BSSY B1, `(.L_x_118) ;  /* 0x0000006000017945 */ /* 0x000fe20003800000 */
[----:B------:R-:W-:-:S07]  /*6930*/  IMAD.MOV.U32 R15, RZ, RZ, -0x1 ;  /* 0xffffffffff0f7424 */ /* 0x000fce00078e00ff */
[----:B------:R-:W-:Y:S05]  /*6940*/  WARPSYNC.COLLECTIVE R15, `(.L_x_119) ;  /* 0x000000000f0c7348 */ /* 0x000fea0003c00000 */
[----:B------:R-:W-:Y:S02]  /*6950*/  ELECT P6, UR62, PT ;  /* 0x00000000003e782f */ /* 0x000fe400038c0000 */
[----:B------:R-:W-:Y:S01]  /*6960*/  MOV R14, UR62 ;  /* 0x0000003e000e7c02 */ /* 0x000fe20008000f00 */
[----:B------:R-:W-:Y:S10]  /*6970*/  ENDCOLLECTIVE ;  /* 0x000000000000791b */ /* 0x000ff40003800000 */
.L_x_119:
[----:B------:R-:W-:Y:S05]  /*6980*/  BSYNC B1 ;  /* 0x0000000000017941 */ /* 0x000fea0003800000 */
.L_x_118:
[----:B------:R-:W-:Y:S05]  /*6990*/  BRA `(.L_x_120) ;  /* 0xffffffec00d47947 */ /* 0x000fea000383ffff */
.L_x_83:
[----:B-1----:R1:W2:Y:S02]  /*69a0*/  SYNCS.PHASECHK.TRANS64.TRYWAIT P4, [R8+URZ+0x4a28], R7 ;  /* 0x004a2807080075a7 */ /* 0x0022a4000808017f */
[----:B--2---:R-:W-:Y:S05]  /*69b0*/  @!P4 NANOSLEEP.SYNCS 0x989680 ;  /* 0x009896800000c95d */ /* 0x004fea0003900000 */
[----:B------:R-:W2:Y:S02]  /*69c0*/  @!P4 SYNCS.PHASECHK.TRANS64 P4, [R8+URZ+0x4a28], R7 ;  /* 0x004a28070800c5a7 */ /* 0x000ea4000808007f */
[----:B--2---:R-:W-:Y:S05]  /*69d0*/  @!P4 BRA `(.L_x_83) ;  /* 0xfffffffc00f0c947 */ /* 0x004fea000383ffff */
[----:B------:R-:W-:Y:S05]  /*69e0*/  BRA `(.L_x_121) ;  /* 0xffffffec00ec7947 */ /* 0x000fea000383ffff */
.L_x_88:
[----:B-1----:R1:W2:Y:S02]  /*69f0*/  SYNCS.PHASECHK.TRANS64.TRYWAIT P4, [R4+URZ+0x4ab0], R7 ;  /* 0x004ab007040075a7 */ /* 0x0022a4000808017f */
[----:B--2---:R-:W-:Y:S05]  /*6a00*/  @!P4 NANOSLEEP.SYNCS 0x989680 ;  /* 0x009896800000c95d */ /* 0x004fea0003900000 */
[----:B------:R-:W2:Y:S02]  /*6a10*/  @!P4 SYNCS.PHASECHK.TRANS64 P4, [R4+URZ+0x4ab0], R7 ;  /* 0x004ab0070400c5a7 */ /* 0x000ea4000808007f */
[----:B--2---:R-:W-:Y:S05]  /*6a20*/  @!P4 BRA `(.L_x_88) ;  /* 0xfffffffc00f0c947 */ /* 0x004fea000383ffff */
[----:B------:R-:W-:Y:S05]  /*6a30*/  BRA `(.L_x_87) ;  /* 0xfffffff000787947 */ /* 0x000fea000383ffff */
.L_x_91:
[----:B-1----:R1:W2:Y:S02]  /*6a40*/  SYNCS.PHASECHK.TRANS64.TRYWAIT P3, [R7+URZ+0x4a28], R8 ;  /* 0x004a2808070075a7 */ /* 0x0022a4000806017f */
[----:B--2---:R-:W-:Y:S05]  /*6a50*/  @!P3 NANOSLEEP.SYNCS 0x989680 ;  /* 0x009896800000b95d */ /* 0x004fea0003900000 */
[----:B------:R-:W2:Y:S02]  /*6a60*/  @!P3 SYNCS.PHASECHK.TRANS64 P3, [R7+URZ+0x4a28], R8 ;  /* 0x004a28080700b5a7 */ /* 0x000ea4000806007f */
[----:B--2---:R-:W-:Y:S05]  /*6a70*/  @!P3 BRA `(.L_x_91) ;  /* 0xfffffffc00f0b947 */ /* 0x004fea000383ffff */
[----:B------:R-:W-:Y:S05]  /*6a80*/  BRA `(.L_x_122) ;  /* 0xfffffff000907947 */ /* 0x000fea000383ffff */
.L_x_97:
[----:B-1----:R1:W2:Y:S02]  /*6a90*/  SYNCS.PHASECHK.TRANS64.TRYWAIT P3, [R7+URZ+0x4a28], R8 ;  /* 0x004a2808070075a7 */ /* 0x0022a4000806017f */
[----:B--2---:R-:W-:Y:S05]  /*6aa0*/  @!P3 NANOSLEEP.SYNCS 0x989680 ;  /* 0x009896800000b95d */ /* 0x004fea0003900000 */
[----:B------:R-:W2:Y:S02]  /*6ab0*/  @!P3 SYNCS.PHASECHK.TRANS64 P3, [R7+URZ+0x4a28], R8 ;  /* 0x004a28080700b5a7 */ /* 0x000ea4000806007f */
[----:B--2---:R-:W-:Y:S05]  /*6ac0*/  @!P3 BRA `(.L_x_97) ;  /* 0xfffffffc00f0b947 */ /* 0x004fea000383ffff */
[----:B------:R-:W-:Y:S05]  /*6ad0*/  BRA `(.L_x_123) ;  /* 0xfffffff4003c7947 */ /* 0x000fea000383ffff */
.L_x_102:
[----:B-1----:R1:W2:Y:S02]  /*6ae0*/  SYNCS.PHASECHK.TRANS64.TRYWAIT P3, [R7+URZ+0x4a28], R8 ;  /* 0x004a2808070075a7 */ /* 0x0022a4000806017f */
[----:B--2---:R-:W-:Y:S05]  /*6af0*/  @!P3 NANOSLEEP.SYNCS 0x989680 ;  /* 0x009896800000b95d */ /* 0x004fea0003900000 */
[----:B------:R-:W2:Y:S02]  /*6b00*/  @!P3 SYNCS.PHASECHK.TRANS64 P3, [R7+URZ+0x4a28], R8 ;  /* 0x004a28080700b5a7 */ /* 0x000ea4000806007f */
[----:B--2---:R-:W-:Y:S05]  /*6b10*/  @!P3 BRA `(.L_x_102) ;  /* 0xfffffffc00f0b947 */ /* 0x004fea000383ffff */
[----:B------:R-:W-:Y:S05]  /*6b20*/  BRA `(.L_x_124) ;  /* 0xfffffff400cc7947 */ /* 0x000fea000383ffff */
        .weak           $__internal_0_$__cuda_sm20_rcp_rn_f32_slowpath
        .type           $__internal_0_$__cuda_sm20_rcp_rn_f32_slowpath,@function
        .size           $__internal_0_$__cuda_sm20_rcp_rn_f32_slowpath,(.L_x_130 - $__internal_0_$__cuda_sm20_rcp_rn_f32_slowpath)
$__internal_0_$__cuda_sm20_rcp_rn_f32_slowpath:
[----:B------:R-:W-:Y:S01]  /*6b30*/  IMAD.SHL.U32 R0, R3, 0x2, RZ ;  /* 0x0000000203007824 */ /* 0x000fe200078e00ff */
[----:B------:R-:W-:Y:S04]  /*6b40*/  BSSY B2, `(.L_x_125) ;  /* 0x0000030000027945 */ /* 0x000fe80003800000 */
[----:B------:R-:W-:-:S04]  /*6b50*/  SHF.R.U32.HI R21, RZ, 0x18, R0 ;  /* 0x00000018ff157819 */ /* 0x000fc80000011600 */
[----:B------:R-:W-:-:S13]  /*6b60*/  ISETP.NE.U32.AND P0, PT, R21, RZ, PT ;  /* 0x000000ff1500720c */ /* 0x000fda0003f05070 */
[----:B------:R-:W-:Y:S05]  /*6b70*/  @P0 BRA `(.L_x_126) ;  /* 0x0000000000280947 */ /* 0x000fea0003800000 */
[----:B------:R-:W-:-:S04]  /*6b80*/  SHF.L.U32 R0, R3, 0x1, RZ ;  /* 0x0000000103007819 */ /* 0x000fc800000006ff */
[----:B------:R-:W-:-:S13]  /*6b90*/  ISETP.NE.AND P0, PT, R0, RZ, PT ;  /* 0x000000ff0000720c */ /* 0x000fda0003f05270 */
[----:B------:R-:W-:Y:S01]  /*6ba0*/  @P0 FFMA R7, R3, 1.84467440737095516160e+19, RZ ;  /* 0x5f80000003070823 */ /* 0x000fe200000000ff */
[----:B------:R-:W-:Y:S08]  /*6bb0*/  @!P0 MUFU.RCP R6, R3 ;  /* 0x0000000300068308 */ /* 0x000ff00000001000 */
[----:B------:R-:W1:Y:S02]  /*6bc0*/  @P0 MUFU.RCP R0, R7 ;  /* 0x0000000700000308 */ /* 0x000e640000001000 */
[----:B-1----:R-:W-:-:S04]  /*6bd0*/  @P0 FFMA R12, R7, R0, -1 ;  /* 0xbf800000070c0423 */ /* 0x002fc80000000000 */
[----:B------:R-:W-:-:S04]  /*6be0*/  @P0 FADD.FTZ R13, -R12, -RZ ;  /* 0x800000ff0c0d0221 */ /* 0x000fc80000010100 */
[----:B------:R-:W-:-:S04]  /*6bf0*/  @P0 FFMA R0, R0, R13, R0 ;  /* 0x0000000d00000223 */ /* 0x000fc80000000000 */
[----:B------:R-:W-:Y:S01]  /*6c00*/  @P0 FFMA R6, R0, 1.84467440737095516160e+19, RZ ;  /* 0x5f80000000060823 */ /* 0x000fe200000000ff */
[----:B------:R-:W-:Y:S06]  /*6c10*/  BRA `(.L_x_127) ;  /* 0x0000000000887947 */ /* 0x000fec0003800000 */
.L_x_126:
[----:B------:R-:W-:-:S05]  /*6c20*/  VIADD R24, R21, 0xffffff03 ;  /* 0xffffff0315187836 */ /* 0x000fca0000000000 */
[----:B------:R-:W-:-:S13]  /*6c30*/  ISETP.GT.U32.AND P0, PT, R24, 0x1, PT ;  /* 0x000000011800780c */ /* 0x000fda0003f04070 */
[----:B------:R-:W-:Y:S05]  /*6c40*/  @P0 BRA `(.L_x_128) ;  /* 0x0000000000780947 */ /* 0x000fea0003800000 */
[----:B------:R-:W-:Y:S01]  /*6c50*/  LOP3.LUT R0, R3, 0x7fffff, RZ, 0xc0, !PT ;  /* 0x007fffff03007812 */ /* 0x000fe200078ec0ff */
[----:B------:R-:W-:-:S03]  /*6c60*/  IMAD.MOV.U32 R13, RZ, RZ, 0x3 ;  /* 0x00000003ff0d7424 */ /* 0x000fc600078e00ff */
[----:B------:R-:W-:Y:S02]  /*6c70*/  LOP3.LUT R0, R0, 0x3f800000, RZ, 0xfc, !PT ;  /* 0x3f80000000007812 */ /* 0x000fe400078efcff */
[----:B------:R-:W-:Y:S02]  /*6c80*/  SHF.L.U32 R13, R13, R24, RZ ;  /* 0x000000180d0d7219 */ /* 0x000fe400000006ff */
[----:B------:R-:W1:Y:S02]  /*6c90*/  MUFU.RCP R7, R0 ;  /* 0x0000000000077308 */ /* 0x000e640000001000 */
[----:B-1----:R-:W-:-:S04]  /*6ca0*/  FFMA R6, R0, R7, -1 ;  /* 0xbf80000000067423 */ /* 0x002fc80000000007 */
[----:B------:R-:W-:-:S04]  /*6cb0*/  FADD.FTZ R6, -R6, -RZ ;  /* 0x800000ff06067221 */ /* 0x000fc80000010100 */
[CCC-:B------:R-:W-:Y:S01]  /*6cc0*/  FFMA.RM R12, R7.reuse, R6.reuse, R7.reuse ;  /* 0x00000006070c7223 */ /* 0x1c0fe20000004007 */
[----:B------:R-:W-:-:S04]  /*6cd0*/  FFMA.RP R7, R7, R6, R7 ;  /* 0x0000000607077223 */ /* 0x000fc80000008007 */
[C---:B------:R-:W-:Y:S02]  /*6ce0*/  LOP3.LUT R6, R12.reuse, 0x7fffff, RZ, 0xc0, !PT ;  /* 0x007fffff0c067812 */ /* 0x040fe400078ec0ff */
[----:B------:R-:W-:Y:S02]  /*6cf0*/  FSETP.NEU.FTZ.AND P0, PT, R12, R7, PT ;  /* 0x000000070c00720b */ /* 0x000fe40003f1d000 */
[----:B------:R-:W-:Y:S02]  /*6d00*/  LOP3.LUT R6, R6, 0x800000, RZ, 0xfc, !PT ;  /* 0x0080000006067812 */ /* 0x000fe400078efcff */
[----:B------:R-:W-:Y:S02]  /*6d10*/  SEL R7, RZ, 0xffffffff, !P0 ;  /* 0xffffffffff077807 */ /* 0x000fe40004000000 */
[----:B------:R-:W-:-:S03]  /*6d20*/  LOP3.LUT R13, R13, R6, RZ, 0xc0, !PT ;  /* 0x000000060d0d7212 */ /* 0x000fc600078ec0ff */
[----:B------:R-:W-:Y:S01]  /*6d30*/  IMAD.MOV R7, RZ, RZ, -R7 ;  /* 0x000000ffff077224 */ /* 0x000fe200078e0a07 */
[----:B------:R-:W-:-:S04]  /*6d40*/  SHF.R.U32.HI R13, RZ, R24, R13 ;  /* 0x00000018ff0d7219 */ /* 0x000fc8000001160d */
[--C-:B------:R-:W-:Y:S01]  /*6d50*/  LOP3.LUT P1, RZ, R7, R24, R6.reuse, 0xf8, !PT ;  /* 0x0000001807ff7212 */ /* 0x100fe2000782f806 */
[----:B------:R-:W-:Y:S01]  /*6d60*/  VIADD R7, R21, 0xffffff04 ;  /* 0xffffff0415077836 */ /* 0x000fe20000000000 */
[C---:B------:R-:W-:Y:S02]  /*6d70*/  LOP3.LUT P0, RZ, R13.reuse, 0x1, RZ, 0xc0, !PT ;  /* 0x000000010dff7812 */ /* 0x040fe4000780c0ff */
[----:B------:R-:W-:Y:S02]  /*6d80*/  LOP3.LUT P2, RZ, R13, 0x2, RZ, 0xc0, !PT ;  /* 0x000000020dff7812 */ /* 0x000fe4000784c0ff */
[----:B------:R-:W-:Y:S02]  /*6d90*/  SHF.R.U32.HI R6, RZ, R7, R6 ;  /* 0x00000007ff067219 */ /* 0x000fe40000011606 */
[----:B------:R-:W-:Y:S02]  /*6da0*/  PLOP3.LUT P0, PT, P0, P1, P2, 0xe0, 0x0 ;  /* 0x000000000000781c */ /* 0x000fe40000703c20 */
[----:B------:R-:W-:-:S02]  /*6db0*/  LOP3.LUT P1, RZ, R3, 0x7fffff, RZ, 0xc0, !PT ;  /* 0x007fffff03ff7812 */ /* 0x000fc4000782c0ff */
[----:B------:R-:W-:-:S05]  /*6dc0*/  SEL R0, RZ, 0x1, !P0 ;  /* 0x00000001ff007807 */ /* 0x000fca0004000000 */
[----:B------:R-:W-:-:S05]  /*6dd0*/  IMAD.MOV R0, RZ, RZ, -R0 ;  /* 0x000000ffff007224 */ /* 0x000fca00078e0a00 */
[----:B------:R-:W-:-:S13]  /*6de0*/  ISETP.GE.AND P0, PT, R0, RZ, PT ;  /* 0x000000ff0000720c */ /* 0x000fda0003f06270 */
[----:B------:R-:W-:-:S05]  /*6df0*/  @!P0 IADD3 R6, R6, 0x1, RZ ;  /* 0x0000000106068810 */ /* 0x000fca0007ffe0ff */
[----:B------:R-:W-:-:S05]  /*6e00*/  @!P1 IMAD.SHL.U32 R6, R6, 0x2, RZ ;  /* 0x0000000206069824 */ /* 0x000fca00078e00ff */
[----:B------:R-:W-:Y:S01]  /*6e10*/  LOP3.LUT R6, R6, 0x80000000, R3, 0xf8, !PT ;  /* 0x8000000006067812 */ /* 0x000fe200078ef803 */
[----:B------:R-:W-:Y:S06]  /*6e20*/  BRA `(.L_x_127) ;  /* 0x0000000000047947 */ /* 0x000fec0003800000 */
.L_x_128:
[----:B------:R1:W2:Y:S02]  /*6e30*/  MUFU.RCP R6, R3 ;  /* 0x0000000300067308 */ /* 0x0002a40000001000 */
.L_x_127:
[----:B------:R-:W-:Y:S05]  /*6e40*/  BSYNC B2 ;  /* 0x0000000000027941 */ /* 0x000fea0003800000 */
.L_x_125:
[----:B--2---:R-:W-:Y:S02]  /*6e50*/  IMAD.MOV.U32 R0, RZ, RZ, R6 ;  /* 0x000000ffff007224 */ /* 0x004fe400078e0006 */
[----:B------:R-:W-:Y:S02]  /*6e60*/  IMAD.MOV.U32 R6, RZ, RZ, R14 ;  /* 0x000000ffff067224 */ /* 0x000fe400078e000e */
[----:B------:R-:W-:-:S04]  /*6e70*/  IMAD.MOV.U32 R7, RZ, RZ, 0x0 ;  /* 0x00000000ff077424 */ /* 0x000fc800078e00ff */
[----:B-1----:R-:W-:Y:S05]  /*6e80*/  RET.REL.NODEC R6 `(_ZN7cutlass13device_kernelINS_4fmha6kernel28FmhaKernelTmaWarpSpecializedINS1_10collective30FmhaMainloopTmaWarpSpecializedINS_10bfloat16_tEffN4cute5tupleIJNS7_1CILi128EEENS9_ILi64EEENS9_ILi16EEEEEENS8_IJiNS9_ILi1EEENS8_IJiiEEEEEESG_SG_NS4_13DefaultFusionEJNS2_6OptionILNS2_3TagE0ENS9_ILb1EEEEENSI_ILSJ_2ESK_EEEEENS4_15FmhaFwdEpilogueIS6_fNS8_IJSB_SC_SB_EEEEENS2_23PersistentTileSchedulerEJSL_SM_EEEEEvNT_6ParamsE) ;  /* 0xffffff90065c7950 */ /* 0x002fea0003c3ffff */
.L_x_129:
[----:B------:R-:W-:-:S00]  /*6e90*/  BRA `(.L_x_129) ;  /* 0xfffffffc00fc7947 */ /* 0x000fc0000383ffff */
[----:B------:R-:W-:-:S00]  /*6ea0*/  NOP ;  /* 0x0000000000007918 */ /* 0x000fc00000000000 */
        /* <DEDUP_REMOVED lines=13> */
.L_x_130:


//--------------------- .nv.global.init           --------------------------
	.section	.nv.global.init,"aw",@progbits
.nv.global.init:
	.type		$str$24,@object
	.size		$str$24,($str$25 - $str$24)
$str$24:
        /*0000*/ 	.byte	0x28, 0x61, 0x64, 0x64, 0x72, 0x65, 0x73, 0x73, 0x20, 0x26, 0x20, 0x6d, 0x61, 0x73, 0x6b, 0x29
        /*0010*/ 	.byte	0x20, 0x3d, 0x3d, 0x20, 0x30, 0x00
	.type		$str$25,@object
	.size		$str$25,(__unnamed_1 - $str$25)
$str$25:
        /*0016*/ 	.byte	0x2f, 0x74, 0x6d, 0x70, 0x2f, 0x63, 0x75, 0x74, 0x6c, 0x61, 0x73, 0x73, 0x5f, 0x73, 0x77, 0x65
        /*0026*/ 	.byte	0x65, 0x70, 0x5f, 0x73, 0x72, 0x63, 0x2f, 0x69, 0x6e, 0x63, 0x6c, 0x75, 0x64, 0x65, 0x2f, 0x63
        /*0036*/ 	.byte	0x75, 0x74, 0x65, 0x2f, 0x70, 0x6f, 0x69, 0x6e, 0x74, 0x65, 0x72, 0x5f, 0x66, 0x6c, 0x61, 0x67
        /*0046*/ 	.byte	0x67, 0x65, 0x64, 0x2e, 0x68, 0x70, 0x70, 0x00
	.type		__unnamed_1,@object
	.size		__unnamed_1,(.L_0 - __unnamed_1)
__unnamed_1:
        /*004e*/ 	.byte	0x61, 0x75, 0x74, 0x6f, 0x20, 0x63, 0x75, 0x74, 0x65, 0x3a, 0x3a, 0x61, 0x73, 0x5f, 0x70, 0x6f
        /* <DEDUP_REMOVED lines=27> */
        /*020e*/ 	.byte	0x30, 0x3e, 0x3e, 0x3e, 0x3e, 0x3e, 0x5d, 0x00
.L_0:


//--------------------- .nv.shared._ZN7cutlass13device_kernelINS_4fmha6kernel28FmhaKernelTmaWarpSpecializedINS1_10collective30FmhaMainloopTmaWarpSpecializedINS_10bfloat16_tEffN4cute5tupleIJNS7_1CILi128EEENS9_ILi64EEENS9_ILi16EEEEEENS8_IJiNS9_ILi1EEENS8_IJiiEEEEEESG_SG_NS4_13DefaultFusionEJNS2_6OptionILNS2_3TagE0ENS9_ILb1EEEEENSI_ILSJ_2ESK_EEEEENS4_15FmhaFwdEpilogueIS6_fNS8_IJSB_SC_SB_EEEEENS2_23PersistentTileSchedulerEJSL_SM_EEEEEvNT_6ParamsE --------------------------
	.section	.nv.shared._ZN7cutlass13device_kernelINS_4fmha6kernel28FmhaKernelTmaWarpSpecializedINS1_10collective30FmhaMainloopTmaWarpSpecializedINS_10bfloat16_tEffN4cute5tupleIJNS7_1CILi128EEENS9_ILi64EEENS9_ILi16EEEEEENS8_IJiNS9_ILi1EEENS8_IJiiEEEEEESG_SG_NS4_13DefaultFusionEJNS2_6OptionILNS2_3TagE0ENS9_ILb1EEEEENSI_ILSJ_2ESK_EEEEENS4_15FmhaFwdEpilogueIS6_fNS8_IJSB_SC_SB_EEEEENS2_23PersistentTileSchedulerEJSL_SM_EEEEEvNT_6ParamsE,"aw",@nobits
	.sectionflags	@""
	.align	16
	.zero		1024


//--------------------- .nv.shared.reserved.0     --------------------------
	.section	.nv.shared.reserved.0,"aw",@nobits
	.weak		__nv_reservedSMEM_offset_0_alias
	.size		__nv_reservedSMEM_offset_0_alias, 0, 0
	.other		__nv_reservedSMEM_offset_0_alias,@"STO_CUDA_RESERVED_SHARED STV_DEFAULT"
__nv_reservedSMEM_offset_0_alias:
	.zero		0


//--------------------- .nv.global                --------------------------
	.section	.nv.global,"aw",@nobits
.nv.global:
	.type		_ZN39_INTERNAL_c548c8a0_4_k_cu_147a285b_30564cute1_E,@object
	.size		_ZN39_INTERNAL_c548c8a0_4_k_cu_147a285b_30564cute1_E,(_ZN39_INTERNAL_c548c8a0_4_k_cu_147a285b_30564cuda3std3__45__cpo6cbeginE - _ZN39_INTERNAL_c548c8a0_4_k_cu_147a285b_30564cute1_E)
_ZN39_INTERNAL_c548c8a0_4_k_cu_147a285b_30564cute1_E:
	.zero		1
	.type		_ZN39_INTERNAL_c548c8a0_4_k_cu_147a285b_30564cuda3std3__45__cpo6cbeginE,@object
	.size		_ZN39_INTERNAL_c548c8a0_4_k_cu_147a285b_30564cuda3std3__45__cpo6cbeginE,(_ZN39_INTERNAL_c548c8a0_4_k_cu_147a285b_30564cuda3std3__48in_placeE - _ZN39_INTERNAL_c548c8a0_4_k_cu_147a285b_30564cuda3std3__45__cpo6cbeginE)
_ZN39_INTERNAL_c548c8a0_4_k_cu_147a285b_30564cuda3std3__45__cpo6cbeginE:
	.zero		1
	.type		_ZN39_INTERNAL_c548c8a0_4_k_cu_147a285b_30564cuda3std3__48in_placeE,@object
	.size		_ZN39_INTERNAL_c548c8a0_4_k_cu_147a285b_30564cuda3std3__48in_placeE,(_ZN39_INTERNAL_c548c8a0_4_k_cu_147a285b_30564cuda3std6ranges3__45__cpo9iter_moveE - _ZN39_INTERNAL_c548c8a0_4_k_cu_147a285b_30564cuda3std3__48in_placeE)
_ZN39_INTERNAL_c548c8a0_4_k_cu_147a285b_30564cuda3std3__48in_placeE:
	.zero		1
	.type		_ZN39_INTERNAL_c548c8a0_4_k_cu_147a285b_30564cuda3std6ranges3__45__cpo9iter_moveE,@object
	.size		_ZN39_INTERNAL_c548c8a0_4_k_cu_147a285b_30564cuda3std6ranges3__45__cpo9iter_moveE,(_ZN39_INTERNAL_c548c8a0_4_k_cu_147a285b_30564cuda3std3__45__cpo5beginE - _ZN39_INTERNAL_c548c8a0_4_k_cu_147a285b_30564cuda3std6ranges3__45__cpo9iter_moveE)
_ZN39_INTERNAL_c548c8a0_4_k_cu_147a285b_30564cuda3std6ranges3__45__cpo9iter_moveE:
	.zero		1
	.type		_ZN39_INTERNAL_c548c8a0_4_k_cu_147a285b_30564cuda3std3__45__cpo5beginE,@object
	.size		_ZN39_INTERNAL_c548c8a0_4_k_cu_147a285b_30564cuda3std3__45__cpo5beginE,(_ZN39_INTERNAL_c548c8a0_4_k_cu_147a285b_30564cuda3std3__441_GLOBAL__N__c548c8a0_4_k_cu_147a285b_30566ignoreE - _ZN39_INTERNAL_c548c8a0_4_k_cu_147a285b_30564cuda3std3__45__cpo5beginE)
_ZN39_INTERNAL_c548c8a0_4_k_cu_147a285b_30564cuda3std3__45__cpo5beginE:
	.zero		1
	.type		_ZN39_INTERNAL_c548c8a0_4_k_cu_147a285b_30564cuda3std3__441_GLOBAL__N__c548c8a0_4_k_cu_147a285b_30566ignoreE,@object
	.size		_ZN39_INTERNAL_c548c8a0_4_k_cu_147a285b_30564cuda3std3__441_GLOBAL__N__c548c8a0_4_k_cu_147a285b_30566ignoreE,(_ZN39_INTERNAL_c548c8a0_4_k_cu_147a285b_30564cute7productE - _ZN39_INTERNAL_c548c8a0_4_k_cu_147a285b_30564cuda3std3__441_GLOBAL__N__c548c8a0_4_k_cu_147a285b_30566ignoreE)
_ZN39_INTERNAL_c548c8a0_4_k_cu_147a285b_30564cuda3std3__441_GLOBAL__N__c548c8a0_4_k_cu_147a285b_30566ignoreE:
	.zero		1
	.type		_ZN39_INTERNAL_c548c8a0_4_k_cu_147a285b_30564cute7productE,@object
	.size		_ZN39_INTERNAL_c548c8a0_4_k_cu_147a285b_30564cute7productE,(_ZN39_INTERNAL_c548c8a0_4_k_cu_147a285b_30564cuda3std3__45__cpo3endE - _ZN39_INTERNAL_c548c8a0_4_k_cu_147a285b_30564cute7productE)
_ZN39_INTERNAL_c548c8a0_4_k_cu_147a285b_30564cute7productE:
	.zero		1
	.type		_ZN39_INTERNAL_c548c8a0_4_k_cu_147a285b_30564cuda3std3__45__cpo3endE,@object
	.size		_ZN39_INTERNAL_c548c8a0_4_k_cu_147a285b_30564cuda3std3__45__cpo3endE,(_ZN39_INTERNAL_c548c8a0_4_k_cu_147a285b_30564cuda3std3__419piecewise_constructE - _ZN39_INTERNAL_c548c8a0_4_k_cu_147a285b_30564cuda3std3__45__cpo3endE)
_ZN39_INTERNAL_c548c8a0_4_k_cu_147a285b_30564cuda3std3__45__cpo3endE:
	.zero		1
	.type		_ZN39_INTERNAL_c548c8a0_4_k_cu_147a285b_30564cuda3std3__419piecewise_constructE,@object
	.size		_ZN39_INTERNAL_c548c8a0_4_k_cu_147a285b_30564cuda3std3__419piecewise_constructE,(_ZN39_INTERNAL_c548c8a0_4_k_cu_147a285b_30564cuda3std3__45__cpo4cendE - _ZN39_INTERNAL_c548c8a0_4_k_cu_147a285b_30564cuda3std3__419piecewise_constructE)
_ZN39_INTERNAL_c548c8a0_4_k_cu_147a285b_30564cuda3std3__419piecewise_constructE:
	.zero		1
	.type		_ZN39_INTERNAL_c548c8a0_4_k_cu_147a285b_30564cuda3std3__45__cpo4cendE,@object
	.size		_ZN39_INTERNAL_c548c8a0_4_k_cu_147a285b_30564cuda3std3__45__cpo4cendE,(_ZN39_INTERNAL_c548c8a0_4_k_cu_147a285b_30564cuda3std6ranges3__45__cpo4swapE - _ZN39_INTERNAL_c548c8a0_4_k_cu_147a285b_30564cuda3std3__45__cpo4cendE)
_ZN39_INTERNAL_c548c8a0_4_k_cu_147a285b_30564cuda3std3__45__cpo4cendE:
	.zero		1
	.type		_ZN39_INTERNAL_c548c8a0_4_k_cu_147a285b_30564cuda3std6ranges3__45__cpo4swapE,@object
	.size		_ZN39_INTERNAL_c548c8a0_4_k_cu_147a285b_30564cuda3std6ranges3__45__cpo4swapE,(.L_8 - _ZN39_INTERNAL_c548c8a0_4_k_cu_147a285b_30564cuda3std6ranges3__45__cpo4swapE)
_ZN39_INTERNAL_c548c8a0_4_k_cu_147a285b_30564cuda3std6ranges3__45__cpo4swapE:
	.zero		1
.L_8:


//--------------------- .nv.constant0._ZN7cutlass13device_kernelINS_4fmha6kernel28FmhaKernelTmaWarpSpecializedINS1_10collective30FmhaMainloopTmaWarpSpecializedINS_10bfloat16_tEffN4cute5tupleIJNS7_1CILi128EEENS9_ILi64EEENS9_ILi16EEEEEENS8_IJiNS9_ILi1EEENS8_IJiiEEEEEESG_SG_NS4_13DefaultFusionEJNS2_6OptionILNS2_3TagE0ENS9_ILb1EEEEENSI_ILSJ_2ESK_EEEEENS4_15FmhaFwdEpilogueIS6_fNS8_IJSB_SC_SB_EEEEENS2_23PersistentTileSchedulerEJSL_SM_EEEEEvNT_6ParamsE --------------------------
	.section	.nv.constant0._ZN7cutlass13device_kernelINS_4fmha6kernel28FmhaKernelTmaWarpSpecializedINS1_10collective30FmhaMainloopTmaWarpSpecializedINS_10bfloat16_tEffN4cute5tupleIJNS7_1CILi128EEENS9_ILi64EEENS9_ILi16EEEEEENS8_IJiNS9_ILi1EEENS8_IJiiEEEEEESG_SG_NS4_13DefaultFusionEJNS2_6OptionILNS2_3TagE0ENS9_ILb1EEEEENSI_ILSJ_2ESK_EEEEENS4_15FmhaFwdEpilogueIS6_fNS8_IJSB_SC_SB_EEEEENS2_23PersistentTileSchedulerEJSL_SM_EEEEEvNT_6ParamsE,"a",@progbits
	.sectionflags	@""
	.align	4
.nv.constant0._ZN7cutlass13device_kernelINS_4fmha6kernel28FmhaKernelTmaWarpSpecializedINS1_10collective30FmhaMainloopTmaWarpSpecializedINS_10bfloat16_tEffN4cute5tupleIJNS7_1CILi128EEENS9_ILi64EEENS9_ILi16EEEEEENS8_IJiNS9_ILi1EEENS8_IJiiEEEEEESG_SG_NS4_13DefaultFusionEJNS2_6OptionILNS2_3TagE0ENS9_ILb1EEEEENSI_ILSJ_2ESK_EEEEENS4_15FmhaFwdEpilogueIS6_fNS8_IJSB_SC_SB_EEEEENS2_23PersistentTileSchedulerEJSL_SM_EEEEEvNT_6ParamsE:
	.zero		2688


//--------------------- SYMBOLS --------------------------

	.type		.nv.reservedSmem.offset0,@object
	.size		.nv.reservedSmem.offset0,0x4
	.type		__assertfail,@function
